//
// Generated by NVIDIA NVVM Compiler
//
// Compiler Build ID: CL-36424714
// Cuda compilation tools, release 13.0, V13.0.88
// Based on NVVM 20.0.0
//

.version 9.0
.target sm_100
.address_size 64

	// .globl	_Z7KWarmUpv

.visible .entry _Z7KWarmUpv()
{


	ret;

}
	// .globl	_Z14ENC_RotatePermPKhPhPKiS3_
.visible .entry _Z14ENC_RotatePermPKhPhPKiS3_(
	.param .u64 .ptr .align 1 _Z14ENC_RotatePermPKhPhPKiS3__param_0,
	.param .u64 .ptr .align 1 _Z14ENC_RotatePermPKhPhPKiS3__param_1,
	.param .u64 .ptr .align 1 _Z14ENC_RotatePermPKhPhPKiS3__param_2,
	.param .u64 .ptr .align 1 _Z14ENC_RotatePermPKhPhPKiS3__param_3
)
{
	.reg .b16 	%rs<3>;
	.reg .b32 	%r<17>;
	.reg .b64 	%rd<17>;

	ld.param.u64 	%rd1, [_Z14ENC_RotatePermPKhPhPKiS3__param_0];
	ld.param.u64 	%rd2, [_Z14ENC_RotatePermPKhPhPKiS3__param_1];
	ld.param.u64 	%rd3, [_Z14ENC_RotatePermPKhPhPKiS3__param_2];
	ld.param.u64 	%rd4, [_Z14ENC_RotatePermPKhPhPKiS3__param_3];
	cvta.to.global.u64 	%rd5, %rd2;
	cvta.to.global.u64 	%rd6, %rd1;
	cvta.to.global.u64 	%rd7, %rd4;
	cvta.to.global.u64 	%rd8, %rd3;
	mov.u32 	%r1, %ctaid.y;
	mul.wide.u32 	%rd9, %r1, 4;
	add.s64 	%rd10, %rd8, %rd9;
	ld.global.nc.u32 	%r2, [%rd10];
	mov.u32 	%r3, %ctaid.x;
	add.s32 	%r4, %r2, %r3;
	mov.u32 	%r5, %nctaid.x;
	rem.u32 	%r6, %r4, %r5;
	mul.wide.u32 	%rd11, %r6, 4;
	add.s64 	%rd12, %rd7, %rd11;
	ld.global.nc.u32 	%r7, [%rd12];
	mov.u32 	%r8, %nctaid.y;
	mad.lo.s32 	%r9, %r8, %r3, %r1;
	mov.u32 	%r10, %ntid.x;
	mov.u32 	%r11, %tid.x;
	mad.lo.s32 	%r12, %r9, %r10, %r11;
	add.s32 	%r13, %r7, %r1;
	rem.u32 	%r14, %r13, %r8;
	mad.lo.s32 	%r15, %r6, %r8, %r14;
	mad.lo.s32 	%r16, %r15, %r10, %r11;
	cvt.s64.s32 	%rd13, %r12;
	add.s64 	%rd14, %rd6, %rd13;
	ld.global.nc.u8 	%rs1, [%rd14];
	cvt.u16.u8 	%rs2, %rs1;
	cvt.s64.s32 	%rd15, %r16;
	add.s64 	%rd16, %rd5, %rd15;
	st.global.u8 	[%rd16], %rs2;
	ret;

}
	// .globl	_Z14DEC_RotatePermPKhPhPKiS3_
.visible .entry _Z14DEC_RotatePermPKhPhPKiS3_(
	.param .u64 .ptr .align 1 _Z14DEC_RotatePermPKhPhPKiS3__param_0,
	.param .u64 .ptr .align 1 _Z14DEC_RotatePermPKhPhPKiS3__param_1,
	.param .u64 .ptr .align 1 _Z14DEC_RotatePermPKhPhPKiS3__param_2,
	.param .u64 .ptr .align 1 _Z14DEC_RotatePermPKhPhPKiS3__param_3
)
{
	.reg .b16 	%rs<3>;
	.reg .b32 	%r<17>;
	.reg .b64 	%rd<17>;

	ld.param.u64 	%rd1, [_Z14DEC_RotatePermPKhPhPKiS3__param_0];
	ld.param.u64 	%rd2, [_Z14DEC_RotatePermPKhPhPKiS3__param_1];
	ld.param.u64 	%rd3, [_Z14DEC_RotatePermPKhPhPKiS3__param_2];
	ld.param.u64 	%rd4, [_Z14DEC_RotatePermPKhPhPKiS3__param_3];
	cvta.to.global.u64 	%rd5, %rd2;
	cvta.to.global.u64 	%rd6, %rd1;
	cvta.to.global.u64 	%rd7, %rd4;
	cvta.to.global.u64 	%rd8, %rd3;
	mov.u32 	%r1, %ctaid.y;
	mul.wide.u32 	%rd9, %r1, 4;
	add.s64 	%rd10, %rd8, %rd9;
	ld.global.nc.u32 	%r2, [%rd10];
	mov.u32 	%r3, %ctaid.x;
	add.s32 	%r4, %r2, %r3;
	mov.u32 	%r5, %nctaid.x;
	rem.u32 	%r6, %r4, %r5;
	mul.wide.u32 	%rd11, %r6, 4;
	add.s64 	%rd12, %rd7, %rd11;
	ld.global.nc.u32 	%r7, [%rd12];
	mov.u32 	%r8, %nctaid.y;
	mad.lo.s32 	%r9, %r8, %r3, %r1;
	mov.u32 	%r10, %ntid.x;
	mov.u32 	%r11, %tid.x;
	mad.lo.s32 	%r12, %r9, %r10, %r11;
	add.s32 	%r13, %r7, %r1;
	rem.u32 	%r14, %r13, %r8;
	mad.lo.s32 	%r15, %r6, %r8, %r14;
	mad.lo.s32 	%r16, %r15, %r10, %r11;
	cvt.s64.s32 	%rd13, %r16;
	add.s64 	%rd14, %rd6, %rd13;
	ld.global.nc.u8 	%rs1, [%rd14];
	cvt.u16.u8 	%rs2, %rs1;
	cvt.s64.s32 	%rd15, %r12;
	add.s64 	%rd16, %rd5, %rd15;
	st.global.u8 	[%rd16], %rs2;
	ret;

}
	// .globl	_Z7DIFF_TDPKhPhPKdS3_id
.visible .entry _Z7DIFF_TDPKhPhPKdS3_id(
	.param .u64 .ptr .align 1 _Z7DIFF_TDPKhPhPKdS3_id_param_0,
	.param .u64 .ptr .align 1 _Z7DIFF_TDPKhPhPKdS3_id_param_1,
	.param .u64 .ptr .align 1 _Z7DIFF_TDPKhPhPKdS3_id_param_2,
	.param .u64 .ptr .align 1 _Z7DIFF_TDPKhPhPKdS3_id_param_3,
	.param .u32 _Z7DIFF_TDPKhPhPKdS3_id_param_4,
	.param .f64 _Z7DIFF_TDPKhPhPKdS3_id_param_5
)
{
	.reg .pred 	%p<10>;
	.reg .b16 	%rs<61>;
	.reg .b32 	%r<45>;
	.reg .b64 	%rd<49>;
	.reg .b64 	%fd<184>;

	ld.param.u64 	%rd5, [_Z7DIFF_TDPKhPhPKdS3_id_param_0];
	ld.param.u64 	%rd6, [_Z7DIFF_TDPKhPhPKdS3_id_param_1];
	ld.param.u64 	%rd7, [_Z7DIFF_TDPKhPhPKdS3_id_param_2];
	ld.param.u64 	%rd8, [_Z7DIFF_TDPKhPhPKdS3_id_param_3];
	ld.param.u32 	%r16, [_Z7DIFF_TDPKhPhPKdS3_id_param_4];
	ld.param.f64 	%fd17, [_Z7DIFF_TDPKhPhPKdS3_id_param_5];
	cvta.to.global.u64 	%rd1, %rd6;
	cvta.to.global.u64 	%rd2, %rd5;
	cvta.to.global.u64 	%rd9, %rd8;
	cvta.to.global.u64 	%rd10, %rd7;
	mov.u32 	%r17, %ctaid.x;
	mul.wide.u32 	%rd11, %r17, 8;
	add.s64 	%rd3, %rd10, %rd11;
	add.s64 	%rd4, %rd9, %rd11;
	mov.u32 	%r18, %nctaid.x;
	mov.u32 	%r19, %ntid.x;
	mul.lo.s32 	%r1, %r18, %r19;
	mov.u32 	%r20, %tid.x;
	mad.lo.s32 	%r42, %r17, %r19, %r20;
	setp.lt.s32 	%p1, %r16, 1;
	@%p1 bra 	$L__BB3_12;
	ld.global.nc.f64 	%fd178, [%rd4];
	ld.global.nc.f64 	%fd179, [%rd3];
	and.b32  	%r3, %r16, 7;
	setp.lt.u32 	%p2, %r16, 8;
	@%p2 bra 	$L__BB3_4;
	shl.b32 	%r4, %r1, 3;
	and.b32  	%r21, %r16, 2147483640;
	neg.s32 	%r40, %r21;
	cvt.s64.s32 	%rd15, %r1;
$L__BB3_3:
	.pragma "nounroll";
	fma.rn.f64 	%fd18, %fd178, 0d4008000000000000, 0d3FF0000000000000;
	mul.f64 	%fd19, %fd17, %fd18;
	mul.f64 	%fd20, %fd179, %fd19;
	mov.f64 	%fd21, 0d3FF0000000000000;
	sub.f64 	%fd22, %fd21, %fd179;
	mul.f64 	%fd23, %fd22, %fd20;
	fma.rn.f64 	%fd24, %fd23, 0d4008000000000000, 0d3FF0000000000000;
	mul.f64 	%fd25, %fd17, %fd24;
	mul.f64 	%fd26, %fd178, %fd25;
	sub.f64 	%fd27, %fd21, %fd178;
	mul.f64 	%fd28, %fd27, %fd26;
	cvt.s64.s32 	%rd12, %r42;
	add.s64 	%rd13, %rd2, %rd12;
	ld.global.nc.u8 	%rs1, [%rd13];
	cvt.u16.u8 	%rs2, %rs1;
	mul.f64 	%fd29, %fd23, 0d4070000000000000;
	cvt.rzi.u32.f64 	%r22, %fd29;
	cvt.u16.u32 	%rs3, %r22;
	xor.b16  	%rs4, %rs2, %rs3;
	add.s64 	%rd14, %rd1, %rd12;
	st.global.u8 	[%rd14], %rs4;
	fma.rn.f64 	%fd30, %fd28, 0d4008000000000000, 0d3FF0000000000000;
	mul.f64 	%fd31, %fd17, %fd30;
	mul.f64 	%fd32, %fd23, %fd31;
	sub.f64 	%fd33, %fd21, %fd23;
	mul.f64 	%fd34, %fd33, %fd32;
	fma.rn.f64 	%fd35, %fd34, 0d4008000000000000, 0d3FF0000000000000;
	mul.f64 	%fd36, %fd17, %fd35;
	mul.f64 	%fd37, %fd28, %fd36;
	sub.f64 	%fd38, %fd21, %fd28;
	mul.f64 	%fd39, %fd38, %fd37;
	add.s64 	%rd16, %rd13, %rd15;
	ld.global.nc.u8 	%rs5, [%rd16];
	cvt.u16.u8 	%rs6, %rs5;
	mul.f64 	%fd40, %fd34, 0d4070000000000000;
	cvt.rzi.u32.f64 	%r23, %fd40;
	cvt.u16.u32 	%rs7, %r23;
	xor.b16  	%rs8, %rs6, %rs7;
	add.s64 	%rd17, %rd14, %rd15;
	st.global.u8 	[%rd17], %rs8;
	fma.rn.f64 	%fd41, %fd39, 0d4008000000000000, 0d3FF0000000000000;
	mul.f64 	%fd42, %fd17, %fd41;
	mul.f64 	%fd43, %fd34, %fd42;
	sub.f64 	%fd44, %fd21, %fd34;
	mul.f64 	%fd45, %fd44, %fd43;
	fma.rn.f64 	%fd46, %fd45, 0d4008000000000000, 0d3FF0000000000000;
	mul.f64 	%fd47, %fd17, %fd46;
	mul.f64 	%fd48, %fd39, %fd47;
	sub.f64 	%fd49, %fd21, %fd39;
	mul.f64 	%fd50, %fd49, %fd48;
	add.s64 	%rd18, %rd16, %rd15;
	ld.global.nc.u8 	%rs9, [%rd18];
	cvt.u16.u8 	%rs10, %rs9;
	mul.f64 	%fd51, %fd45, 0d4070000000000000;
	cvt.rzi.u32.f64 	%r24, %fd51;
	cvt.u16.u32 	%rs11, %r24;
	xor.b16  	%rs12, %rs10, %rs11;
	add.s64 	%rd19, %rd17, %rd15;
	st.global.u8 	[%rd19], %rs12;
	fma.rn.f64 	%fd52, %fd50, 0d4008000000000000, 0d3FF0000000000000;
	mul.f64 	%fd53, %fd17, %fd52;
	mul.f64 	%fd54, %fd45, %fd53;
	sub.f64 	%fd55, %fd21, %fd45;
	mul.f64 	%fd56, %fd55, %fd54;
	fma.rn.f64 	%fd57, %fd56, 0d4008000000000000, 0d3FF0000000000000;
	mul.f64 	%fd58, %fd17, %fd57;
	mul.f64 	%fd59, %fd50, %fd58;
	sub.f64 	%fd60, %fd21, %fd50;
	mul.f64 	%fd61, %fd60, %fd59;
	add.s64 	%rd20, %rd18, %rd15;
	ld.global.nc.u8 	%rs13, [%rd20];
	cvt.u16.u8 	%rs14, %rs13;
	mul.f64 	%fd62, %fd56, 0d4070000000000000;
	cvt.rzi.u32.f64 	%r25, %fd62;
	cvt.u16.u32 	%rs15, %r25;
	xor.b16  	%rs16, %rs14, %rs15;
	add.s64 	%rd21, %rd19, %rd15;
	st.global.u8 	[%rd21], %rs16;
	fma.rn.f64 	%fd63, %fd61, 0d4008000000000000, 0d3FF0000000000000;
	mul.f64 	%fd64, %fd17, %fd63;
	mul.f64 	%fd65, %fd56, %fd64;
	sub.f64 	%fd66, %fd21, %fd56;
	mul.f64 	%fd67, %fd66, %fd65;
	fma.rn.f64 	%fd68, %fd67, 0d4008000000000000, 0d3FF0000000000000;
	mul.f64 	%fd69, %fd17, %fd68;
	mul.f64 	%fd70, %fd61, %fd69;
	sub.f64 	%fd71, %fd21, %fd61;
	mul.f64 	%fd72, %fd71, %fd70;
	add.s64 	%rd22, %rd20, %rd15;
	ld.global.nc.u8 	%rs17, [%rd22];
	cvt.u16.u8 	%rs18, %rs17;
	mul.f64 	%fd73, %fd67, 0d4070000000000000;
	cvt.rzi.u32.f64 	%r26, %fd73;
	cvt.u16.u32 	%rs19, %r26;
	xor.b16  	%rs20, %rs18, %rs19;
	add.s64 	%rd23, %rd21, %rd15;
	st.global.u8 	[%rd23], %rs20;
	fma.rn.f64 	%fd74, %fd72, 0d4008000000000000, 0d3FF0000000000000;
	mul.f64 	%fd75, %fd17, %fd74;
	mul.f64 	%fd76, %fd67, %fd75;
	sub.f64 	%fd77, %fd21, %fd67;
	mul.f64 	%fd78, %fd77, %fd76;
	fma.rn.f64 	%fd79, %fd78, 0d4008000000000000, 0d3FF0000000000000;
	mul.f64 	%fd80, %fd17, %fd79;
	mul.f64 	%fd81, %fd72, %fd80;
	sub.f64 	%fd82, %fd21, %fd72;
	mul.f64 	%fd83, %fd82, %fd81;
	add.s64 	%rd24, %rd22, %rd15;
	ld.global.nc.u8 	%rs21, [%rd24];
	cvt.u16.u8 	%rs22, %rs21;
	mul.f64 	%fd84, %fd78, 0d4070000000000000;
	cvt.rzi.u32.f64 	%r27, %fd84;
	cvt.u16.u32 	%rs23, %r27;
	xor.b16  	%rs24, %rs22, %rs23;
	add.s64 	%rd25, %rd23, %rd15;
	st.global.u8 	[%rd25], %rs24;
	fma.rn.f64 	%fd85, %fd83, 0d4008000000000000, 0d3FF0000000000000;
	mul.f64 	%fd86, %fd17, %fd85;
	mul.f64 	%fd87, %fd78, %fd86;
	sub.f64 	%fd88, %fd21, %fd78;
	mul.f64 	%fd89, %fd88, %fd87;
	fma.rn.f64 	%fd90, %fd89, 0d4008000000000000, 0d3FF0000000000000;
	mul.f64 	%fd91, %fd17, %fd90;
	mul.f64 	%fd92, %fd83, %fd91;
	sub.f64 	%fd93, %fd21, %fd83;
	mul.f64 	%fd94, %fd93, %fd92;
	add.s64 	%rd26, %rd24, %rd15;
	ld.global.nc.u8 	%rs25, [%rd26];
	cvt.u16.u8 	%rs26, %rs25;
	mul.f64 	%fd95, %fd89, 0d4070000000000000;
	cvt.rzi.u32.f64 	%r28, %fd95;
	cvt.u16.u32 	%rs27, %r28;
	xor.b16  	%rs28, %rs26, %rs27;
	add.s64 	%rd27, %rd25, %rd15;
	st.global.u8 	[%rd27], %rs28;
	fma.rn.f64 	%fd96, %fd94, 0d4008000000000000, 0d3FF0000000000000;
	mul.f64 	%fd97, %fd17, %fd96;
	mul.f64 	%fd98, %fd89, %fd97;
	sub.f64 	%fd99, %fd21, %fd89;
	mul.f64 	%fd179, %fd99, %fd98;
	fma.rn.f64 	%fd100, %fd179, 0d4008000000000000, 0d3FF0000000000000;
	mul.f64 	%fd101, %fd17, %fd100;
	mul.f64 	%fd102, %fd94, %fd101;
	sub.f64 	%fd103, %fd21, %fd94;
	mul.f64 	%fd178, %fd103, %fd102;
	add.s64 	%rd28, %rd26, %rd15;
	ld.global.nc.u8 	%rs29, [%rd28];
	cvt.u16.u8 	%rs30, %rs29;
	mul.f64 	%fd104, %fd179, 0d4070000000000000;
	cvt.rzi.u32.f64 	%r29, %fd104;
	cvt.u16.u32 	%rs31, %r29;
	xor.b16  	%rs32, %rs30, %rs31;
	add.s64 	%rd29, %rd27, %rd15;
	st.global.u8 	[%rd29], %rs32;
	add.s32 	%r42, %r42, %r4;
	add.s32 	%r40, %r40, 8;
	setp.ne.s32 	%p3, %r40, 0;
	@%p3 bra 	$L__BB3_3;
$L__BB3_4:
	setp.eq.s32 	%p4, %r3, 0;
	@%p4 bra 	$L__BB3_12;
	and.b32  	%r11, %r16, 3;
	setp.lt.u32 	%p5, %r3, 4;
	@%p5 bra 	$L__BB3_7;
	fma.rn.f64 	%fd105, %fd178, 0d4008000000000000, 0d3FF0000000000000;
	mul.f64 	%fd106, %fd17, %fd105;
	mul.f64 	%fd107, %fd179, %fd106;
	mov.f64 	%fd108, 0d3FF0000000000000;
	sub.f64 	%fd109, %fd108, %fd179;
	mul.f64 	%fd110, %fd109, %fd107;
	fma.rn.f64 	%fd111, %fd110, 0d4008000000000000, 0d3FF0000000000000;
	mul.f64 	%fd112, %fd17, %fd111;
	mul.f64 	%fd113, %fd178, %fd112;
	sub.f64 	%fd114, %fd108, %fd178;
	mul.f64 	%fd115, %fd114, %fd113;
	cvt.s64.s32 	%rd30, %r42;
	add.s64 	%rd31, %rd2, %rd30;
	ld.global.nc.u8 	%rs33, [%rd31];
	cvt.u16.u8 	%rs34, %rs33;
	mul.f64 	%fd116, %fd110, 0d4070000000000000;
	cvt.rzi.u32.f64 	%r30, %fd116;
	cvt.u16.u32 	%rs35, %r30;
	xor.b16  	%rs36, %rs34, %rs35;
	add.s64 	%rd32, %rd1, %rd30;
	st.global.u8 	[%rd32], %rs36;
	fma.rn.f64 	%fd117, %fd115, 0d4008000000000000, 0d3FF0000000000000;
	mul.f64 	%fd118, %fd17, %fd117;
	mul.f64 	%fd119, %fd110, %fd118;
	sub.f64 	%fd120, %fd108, %fd110;
	mul.f64 	%fd121, %fd120, %fd119;
	fma.rn.f64 	%fd122, %fd121, 0d4008000000000000, 0d3FF0000000000000;
	mul.f64 	%fd123, %fd17, %fd122;
	mul.f64 	%fd124, %fd115, %fd123;
	sub.f64 	%fd125, %fd108, %fd115;
	mul.f64 	%fd126, %fd125, %fd124;
	cvt.s64.s32 	%rd33, %r1;
	add.s64 	%rd34, %rd31, %rd33;
	ld.global.nc.u8 	%rs37, [%rd34];
	cvt.u16.u8 	%rs38, %rs37;
	mul.f64 	%fd127, %fd121, 0d4070000000000000;
	cvt.rzi.u32.f64 	%r31, %fd127;
	cvt.u16.u32 	%rs39, %r31;
	xor.b16  	%rs40, %rs38, %rs39;
	add.s64 	%rd35, %rd32, %rd33;
	st.global.u8 	[%rd35], %rs40;
	fma.rn.f64 	%fd128, %fd126, 0d4008000000000000, 0d3FF0000000000000;
	mul.f64 	%fd129, %fd17, %fd128;
	mul.f64 	%fd130, %fd121, %fd129;
	sub.f64 	%fd131, %fd108, %fd121;
	mul.f64 	%fd132, %fd131, %fd130;
	fma.rn.f64 	%fd133, %fd132, 0d4008000000000000, 0d3FF0000000000000;
	mul.f64 	%fd134, %fd17, %fd133;
	mul.f64 	%fd135, %fd126, %fd134;
	sub.f64 	%fd136, %fd108, %fd126;
	mul.f64 	%fd137, %fd136, %fd135;
	add.s64 	%rd36, %rd34, %rd33;
	ld.global.nc.u8 	%rs41, [%rd36];
	cvt.u16.u8 	%rs42, %rs41;
	mul.f64 	%fd138, %fd132, 0d4070000000000000;
	cvt.rzi.u32.f64 	%r32, %fd138;
	cvt.u16.u32 	%rs43, %r32;
	xor.b16  	%rs44, %rs42, %rs43;
	add.s64 	%rd37, %rd35, %rd33;
	st.global.u8 	[%rd37], %rs44;
	fma.rn.f64 	%fd139, %fd137, 0d4008000000000000, 0d3FF0000000000000;
	mul.f64 	%fd140, %fd17, %fd139;
	mul.f64 	%fd141, %fd132, %fd140;
	sub.f64 	%fd142, %fd108, %fd132;
	mul.f64 	%fd179, %fd142, %fd141;
	fma.rn.f64 	%fd143, %fd179, 0d4008000000000000, 0d3FF0000000000000;
	mul.f64 	%fd144, %fd17, %fd143;
	mul.f64 	%fd145, %fd137, %fd144;
	sub.f64 	%fd146, %fd108, %fd137;
	mul.f64 	%fd178, %fd146, %fd145;
	add.s64 	%rd38, %rd36, %rd33;
	ld.global.nc.u8 	%rs45, [%rd38];
	cvt.u16.u8 	%rs46, %rs45;
	mul.f64 	%fd147, %fd179, 0d4070000000000000;
	cvt.rzi.u32.f64 	%r33, %fd147;
	cvt.u16.u32 	%rs47, %r33;
	xor.b16  	%rs48, %rs46, %rs47;
	add.s64 	%rd39, %rd37, %rd33;
	st.global.u8 	[%rd39], %rs48;
	shl.b32 	%r34, %r1, 2;
	add.s32 	%r42, %r34, %r42;
$L__BB3_7:
	setp.eq.s32 	%p6, %r11, 0;
	@%p6 bra 	$L__BB3_12;
	setp.eq.s32 	%p7, %r11, 1;
	@%p7 bra 	$L__BB3_10;
	fma.rn.f64 	%fd148, %fd178, 0d4008000000000000, 0d3FF0000000000000;
	mul.f64 	%fd149, %fd17, %fd148;
	mul.f64 	%fd150, %fd179, %fd149;
	mov.f64 	%fd151, 0d3FF0000000000000;
	sub.f64 	%fd152, %fd151, %fd179;
	mul.f64 	%fd153, %fd152, %fd150;
	fma.rn.f64 	%fd154, %fd153, 0d4008000000000000, 0d3FF0000000000000;
	mul.f64 	%fd155, %fd17, %fd154;
	mul.f64 	%fd156, %fd178, %fd155;
	sub.f64 	%fd157, %fd151, %fd178;
	mul.f64 	%fd158, %fd157, %fd156;
	cvt.s64.s32 	%rd40, %r42;
	add.s64 	%rd41, %rd2, %rd40;
	ld.global.nc.u8 	%rs49, [%rd41];
	cvt.u16.u8 	%rs50, %rs49;
	mul.f64 	%fd159, %fd153, 0d4070000000000000;
	cvt.rzi.u32.f64 	%r35, %fd159;
	cvt.u16.u32 	%rs51, %r35;
	xor.b16  	%rs52, %rs50, %rs51;
	add.s64 	%rd42, %rd1, %rd40;
	st.global.u8 	[%rd42], %rs52;
	fma.rn.f64 	%fd160, %fd158, 0d4008000000000000, 0d3FF0000000000000;
	mul.f64 	%fd161, %fd17, %fd160;
	mul.f64 	%fd162, %fd153, %fd161;
	sub.f64 	%fd163, %fd151, %fd153;
	mul.f64 	%fd179, %fd163, %fd162;
	fma.rn.f64 	%fd164, %fd179, 0d4008000000000000, 0d3FF0000000000000;
	mul.f64 	%fd165, %fd17, %fd164;
	mul.f64 	%fd166, %fd158, %fd165;
	sub.f64 	%fd167, %fd151, %fd158;
	mul.f64 	%fd178, %fd167, %fd166;
	cvt.s64.s32 	%rd43, %r1;
	add.s64 	%rd44, %rd41, %rd43;
	ld.global.nc.u8 	%rs53, [%rd44];
	cvt.u16.u8 	%rs54, %rs53;
	mul.f64 	%fd168, %fd179, 0d4070000000000000;
	cvt.rzi.u32.f64 	%r36, %fd168;
	cvt.u16.u32 	%rs55, %r36;
	xor.b16  	%rs56, %rs54, %rs55;
	add.s64 	%rd45, %rd42, %rd43;
	st.global.u8 	[%rd45], %rs56;
	shl.b32 	%r37, %r1, 1;
	add.s32 	%r42, %r42, %r37;
$L__BB3_10:
	and.b32  	%r38, %r16, 1;
	setp.eq.b32 	%p8, %r38, 1;
	not.pred 	%p9, %p8;
	@%p9 bra 	$L__BB3_12;
	fma.rn.f64 	%fd169, %fd178, 0d4008000000000000, 0d3FF0000000000000;
	mul.f64 	%fd170, %fd17, %fd169;
	mul.f64 	%fd171, %fd179, %fd170;
	mov.f64 	%fd172, 0d3FF0000000000000;
	sub.f64 	%fd173, %fd172, %fd179;
	mul.f64 	%fd174, %fd173, %fd171;
	cvt.s64.s32 	%rd46, %r42;
	add.s64 	%rd47, %rd2, %rd46;
	ld.global.nc.u8 	%rs57, [%rd47];
	cvt.u16.u8 	%rs58, %rs57;
	mul.f64 	%fd175, %fd174, 0d4070000000000000;
	cvt.rzi.u32.f64 	%r39, %fd175;
	cvt.u16.u32 	%rs59, %r39;
	xor.b16  	%rs60, %rs58, %rs59;
	add.s64 	%rd48, %rd1, %rd46;
	st.global.u8 	[%rd48], %rs60;
$L__BB3_12:
	ret;

}
	// .globl	_Z10ENC_XOR_LRPhi
.visible .entry _Z10ENC_XOR_LRPhi(
	.param .u64 .ptr .align 1 _Z10ENC_XOR_LRPhi_param_0,
	.param .u32 _Z10ENC_XOR_LRPhi_param_1
)
{
	.reg .pred 	%p<10>;
	.reg .b16 	%rs<67>;
	.reg .b32 	%r<45>;
	.reg .b64 	%rd<45>;

	ld.param.u64 	%rd2, [_Z10ENC_XOR_LRPhi_param_0];
	ld.param.u32 	%r29, [_Z10ENC_XOR_LRPhi_param_1];
	cvta.to.global.u64 	%rd1, %rd2;
	mov.u32 	%r1, %ctaid.x;
	mov.u32 	%r2, %ntid.x;
	mul.lo.s32 	%r30, %r2, %r1;
	mov.u32 	%r3, %tid.x;
	mad.lo.s32 	%r40, %r30, %r29, %r3;
	setp.lt.s32 	%p1, %r29, 2;
	@%p1 bra 	$L__BB4_13;
	add.s32 	%r5, %r29, -1;
	add.s32 	%r31, %r29, -2;
	and.b32  	%r6, %r5, 15;
	setp.lt.u32 	%p2, %r31, 15;
	@%p2 bra 	$L__BB4_4;
	cvt.s64.s32 	%rd3, %r40;
	add.s64 	%rd4, %rd1, %rd3;
	ld.global.u8 	%rs65, [%rd4];
	shl.b32 	%r7, %r2, 4;
	mul.lo.s32 	%r32, %r1, %r29;
	mad.lo.s32 	%r33, %r2, %r32, %r2;
	add.s32 	%r38, %r3, %r33;
	and.b32  	%r34, %r5, -16;
	neg.s32 	%r37, %r34;
	cvt.u64.u32 	%rd7, %r2;
$L__BB4_3:
	.pragma "nounroll";
	cvt.s64.s32 	%rd5, %r38;
	add.s64 	%rd6, %rd1, %rd5;
	ld.global.u8 	%rs7, [%rd6];
	xor.b16  	%rs8, %rs7, %rs65;
	st.global.u8 	[%rd6], %rs8;
	add.s64 	%rd8, %rd6, %rd7;
	ld.global.u8 	%rs9, [%rd8];
	xor.b16  	%rs10, %rs9, %rs8;
	st.global.u8 	[%rd8], %rs10;
	add.s64 	%rd9, %rd8, %rd7;
	ld.global.u8 	%rs11, [%rd9];
	xor.b16  	%rs12, %rs11, %rs10;
	st.global.u8 	[%rd9], %rs12;
	add.s64 	%rd10, %rd9, %rd7;
	ld.global.u8 	%rs13, [%rd10];
	xor.b16  	%rs14, %rs13, %rs12;
	st.global.u8 	[%rd10], %rs14;
	add.s64 	%rd11, %rd10, %rd7;
	ld.global.u8 	%rs15, [%rd11];
	xor.b16  	%rs16, %rs15, %rs14;
	st.global.u8 	[%rd11], %rs16;
	add.s64 	%rd12, %rd11, %rd7;
	ld.global.u8 	%rs17, [%rd12];
	xor.b16  	%rs18, %rs17, %rs16;
	st.global.u8 	[%rd12], %rs18;
	add.s64 	%rd13, %rd12, %rd7;
	ld.global.u8 	%rs19, [%rd13];
	xor.b16  	%rs20, %rs19, %rs18;
	st.global.u8 	[%rd13], %rs20;
	add.s64 	%rd14, %rd13, %rd7;
	ld.global.u8 	%rs21, [%rd14];
	xor.b16  	%rs22, %rs21, %rs20;
	st.global.u8 	[%rd14], %rs22;
	add.s64 	%rd15, %rd14, %rd7;
	ld.global.u8 	%rs23, [%rd15];
	xor.b16  	%rs24, %rs23, %rs22;
	st.global.u8 	[%rd15], %rs24;
	add.s64 	%rd16, %rd15, %rd7;
	ld.global.u8 	%rs25, [%rd16];
	xor.b16  	%rs26, %rs25, %rs24;
	st.global.u8 	[%rd16], %rs26;
	add.s64 	%rd17, %rd16, %rd7;
	ld.global.u8 	%rs27, [%rd17];
	xor.b16  	%rs28, %rs27, %rs26;
	st.global.u8 	[%rd17], %rs28;
	add.s64 	%rd18, %rd17, %rd7;
	ld.global.u8 	%rs29, [%rd18];
	xor.b16  	%rs30, %rs29, %rs28;
	st.global.u8 	[%rd18], %rs30;
	add.s64 	%rd19, %rd18, %rd7;
	ld.global.u8 	%rs31, [%rd19];
	xor.b16  	%rs32, %rs31, %rs30;
	st.global.u8 	[%rd19], %rs32;
	add.s64 	%rd20, %rd19, %rd7;
	ld.global.u8 	%rs33, [%rd20];
	xor.b16  	%rs34, %rs33, %rs32;
	st.global.u8 	[%rd20], %rs34;
	add.s64 	%rd21, %rd20, %rd7;
	ld.global.u8 	%rs35, [%rd21];
	xor.b16  	%rs36, %rs35, %rs34;
	st.global.u8 	[%rd21], %rs36;
	add.s64 	%rd22, %rd21, %rd7;
	ld.global.u8 	%rs37, [%rd22];
	xor.b16  	%rs65, %rs37, %rs36;
	st.global.u8 	[%rd22], %rs65;
	add.s32 	%r40, %r40, %r7;
	add.s32 	%r38, %r38, %r7;
	add.s32 	%r37, %r37, 16;
	setp.ne.s32 	%p3, %r37, 0;
	@%p3 bra 	$L__BB4_3;
$L__BB4_4:
	setp.eq.s32 	%p4, %r6, 0;
	@%p4 bra 	$L__BB4_13;
	and.b32  	%r17, %r5, 7;
	setp.lt.u32 	%p5, %r6, 8;
	@%p5 bra 	$L__BB4_7;
	cvt.s64.s32 	%rd23, %r40;
	add.s64 	%rd24, %rd1, %rd23;
	ld.global.u8 	%rs38, [%rd24];
	cvt.u64.u32 	%rd25, %r2;
	add.s64 	%rd26, %rd24, %rd25;
	ld.global.u8 	%rs39, [%rd26];
	xor.b16  	%rs40, %rs39, %rs38;
	st.global.u8 	[%rd26], %rs40;
	add.s64 	%rd27, %rd26, %rd25;
	ld.global.u8 	%rs41, [%rd27];
	xor.b16  	%rs42, %rs41, %rs40;
	st.global.u8 	[%rd27], %rs42;
	add.s64 	%rd28, %rd27, %rd25;
	ld.global.u8 	%rs43, [%rd28];
	xor.b16  	%rs44, %rs43, %rs42;
	st.global.u8 	[%rd28], %rs44;
	add.s64 	%rd29, %rd28, %rd25;
	ld.global.u8 	%rs45, [%rd29];
	xor.b16  	%rs46, %rs45, %rs44;
	st.global.u8 	[%rd29], %rs46;
	add.s64 	%rd30, %rd29, %rd25;
	ld.global.u8 	%rs47, [%rd30];
	xor.b16  	%rs48, %rs47, %rs46;
	st.global.u8 	[%rd30], %rs48;
	add.s64 	%rd31, %rd30, %rd25;
	ld.global.u8 	%rs49, [%rd31];
	xor.b16  	%rs50, %rs49, %rs48;
	st.global.u8 	[%rd31], %rs50;
	add.s64 	%rd32, %rd31, %rd25;
	ld.global.u8 	%rs51, [%rd32];
	xor.b16  	%rs52, %rs51, %rs50;
	st.global.u8 	[%rd32], %rs52;
	shl.b32 	%r35, %r2, 3;
	add.s32 	%r40, %r35, %r40;
	add.s64 	%rd33, %rd32, %rd25;
	ld.global.u8 	%rs53, [%rd33];
	xor.b16  	%rs54, %rs53, %rs52;
	st.global.u8 	[%rd33], %rs54;
$L__BB4_7:
	setp.eq.s32 	%p6, %r17, 0;
	@%p6 bra 	$L__BB4_13;
	and.b32  	%r20, %r5, 3;
	setp.lt.u32 	%p7, %r17, 4;
	@%p7 bra 	$L__BB4_10;
	cvt.s64.s32 	%rd34, %r40;
	add.s64 	%rd35, %rd1, %rd34;
	ld.global.u8 	%rs55, [%rd35];
	cvt.u64.u32 	%rd36, %r2;
	add.s64 	%rd37, %rd35, %rd36;
	ld.global.u8 	%rs56, [%rd37];
	xor.b16  	%rs57, %rs56, %rs55;
	st.global.u8 	[%rd37], %rs57;
	add.s64 	%rd38, %rd37, %rd36;
	ld.global.u8 	%rs58, [%rd38];
	xor.b16  	%rs59, %rs58, %rs57;
	st.global.u8 	[%rd38], %rs59;
	add.s64 	%rd39, %rd38, %rd36;
	ld.global.u8 	%rs60, [%rd39];
	xor.b16  	%rs61, %rs60, %rs59;
	st.global.u8 	[%rd39], %rs61;
	shl.b32 	%r36, %r2, 2;
	add.s32 	%r40, %r36, %r40;
	add.s64 	%rd40, %rd39, %rd36;
	ld.global.u8 	%rs62, [%rd40];
	xor.b16  	%rs63, %rs62, %rs61;
	st.global.u8 	[%rd40], %rs63;
$L__BB4_10:
	setp.eq.s32 	%p8, %r20, 0;
	@%p8 bra 	$L__BB4_13;
	cvt.s64.s32 	%rd41, %r40;
	add.s64 	%rd42, %rd1, %rd41;
	ld.global.u8 	%rs66, [%rd42];
	add.s32 	%r44, %r2, %r40;
	neg.s32 	%r43, %r20;
$L__BB4_12:
	.pragma "nounroll";
	cvt.s64.s32 	%rd43, %r44;
	add.s64 	%rd44, %rd1, %rd43;
	ld.global.u8 	%rs64, [%rd44];
	xor.b16  	%rs66, %rs64, %rs66;
	st.global.u8 	[%rd44], %rs66;
	add.s32 	%r44, %r44, %r2;
	add.s32 	%r43, %r43, 1;
	setp.ne.s32 	%p9, %r43, 0;
	@%p9 bra 	$L__BB4_12;
$L__BB4_13:
	ret;

}
	// .globl	_Z10DEC_XOR_LRPhi
.visible .entry _Z10DEC_XOR_LRPhi(
	.param .u64 .ptr .align 1 _Z10DEC_XOR_LRPhi_param_0,
	.param .u32 _Z10DEC_XOR_LRPhi_param_1
)
{
	.reg .pred 	%p<10>;
	.reg .b16 	%rs<85>;
	.reg .b32 	%r<143>;
	.reg .b64 	%rd<70>;

	ld.param.u64 	%rd3, [_Z10DEC_XOR_LRPhi_param_0];
	ld.param.u32 	%r74, [_Z10DEC_XOR_LRPhi_param_1];
	cvta.to.global.u64 	%rd1, %rd3;
	mov.u32 	%r1, %ctaid.x;
	mov.u32 	%r2, %ntid.x;
	mov.u32 	%r3, %tid.x;
	add.s32 	%r4, %r74, -1;
	mad.lo.s32 	%r75, %r74, %r1, %r4;
	mad.lo.s32 	%r138, %r75, %r2, %r3;
	setp.lt.s32 	%p1, %r74, 2;
	@%p1 bra 	$L__BB5_13;
	add.s32 	%r76, %r74, -2;
	and.b32  	%r6, %r4, 15;
	setp.lt.u32 	%p2, %r76, 15;
	@%p2 bra 	$L__BB5_4;
	mad.lo.s32 	%r77, %r74, %r1, %r74;
	add.s32 	%r78, %r77, -17;
	mad.lo.s32 	%r136, %r2, %r78, %r3;
	shl.b32 	%r8, %r2, 4;
	add.s32 	%r79, %r77, -16;
	mad.lo.s32 	%r135, %r2, %r79, %r3;
	add.s32 	%r80, %r77, -15;
	mad.lo.s32 	%r134, %r2, %r80, %r3;
	add.s32 	%r81, %r77, -14;
	mad.lo.s32 	%r133, %r2, %r81, %r3;
	add.s32 	%r82, %r77, -13;
	mad.lo.s32 	%r132, %r2, %r82, %r3;
	add.s32 	%r83, %r77, -12;
	mad.lo.s32 	%r131, %r2, %r83, %r3;
	add.s32 	%r84, %r77, -11;
	mad.lo.s32 	%r130, %r2, %r84, %r3;
	add.s32 	%r85, %r77, -10;
	mad.lo.s32 	%r129, %r2, %r85, %r3;
	add.s32 	%r86, %r77, -9;
	mad.lo.s32 	%r128, %r2, %r86, %r3;
	add.s32 	%r87, %r77, -8;
	mad.lo.s32 	%r127, %r2, %r87, %r3;
	add.s32 	%r88, %r77, -7;
	mad.lo.s32 	%r126, %r2, %r88, %r3;
	add.s32 	%r89, %r77, -6;
	mad.lo.s32 	%r125, %r2, %r89, %r3;
	add.s32 	%r90, %r77, -5;
	mad.lo.s32 	%r124, %r2, %r90, %r3;
	add.s32 	%r91, %r77, -4;
	mad.lo.s32 	%r123, %r2, %r91, %r3;
	add.s32 	%r92, %r77, -3;
	mad.lo.s32 	%r122, %r2, %r92, %r3;
	add.s32 	%r93, %r77, -2;
	mad.lo.s32 	%r121, %r2, %r93, %r3;
	and.b32  	%r94, %r4, -16;
	neg.s32 	%r120, %r94;
	cvt.u64.u32 	%rd6, %r2;
$L__BB5_3:
	.pragma "nounroll";
	sub.s32 	%r95, %r138, %r2;
	cvt.s64.s32 	%rd4, %r121;
	add.s64 	%rd5, %rd1, %rd4;
	ld.global.u8 	%rs1, [%rd5];
	add.s64 	%rd7, %rd5, %rd6;
	ld.global.u8 	%rs2, [%rd7];
	xor.b16  	%rs3, %rs2, %rs1;
	st.global.u8 	[%rd7], %rs3;
	sub.s32 	%r96, %r95, %r2;
	cvt.s64.s32 	%rd8, %r122;
	add.s64 	%rd9, %rd1, %rd8;
	ld.global.u8 	%rs4, [%rd9];
	xor.b16  	%rs5, %rs1, %rs4;
	st.global.u8 	[%rd5], %rs5;
	sub.s32 	%r97, %r96, %r2;
	cvt.s64.s32 	%rd10, %r123;
	add.s64 	%rd11, %rd1, %rd10;
	ld.global.u8 	%rs6, [%rd11];
	ld.global.u8 	%rs7, [%rd9];
	xor.b16  	%rs8, %rs7, %rs6;
	st.global.u8 	[%rd9], %rs8;
	sub.s32 	%r98, %r97, %r2;
	cvt.s64.s32 	%rd12, %r124;
	add.s64 	%rd13, %rd1, %rd12;
	ld.global.u8 	%rs9, [%rd13];
	ld.global.u8 	%rs10, [%rd11];
	xor.b16  	%rs11, %rs10, %rs9;
	st.global.u8 	[%rd11], %rs11;
	sub.s32 	%r99, %r98, %r2;
	cvt.s64.s32 	%rd14, %r125;
	add.s64 	%rd15, %rd1, %rd14;
	ld.global.u8 	%rs12, [%rd15];
	ld.global.u8 	%rs13, [%rd13];
	xor.b16  	%rs14, %rs13, %rs12;
	st.global.u8 	[%rd13], %rs14;
	sub.s32 	%r100, %r99, %r2;
	cvt.s64.s32 	%rd16, %r126;
	add.s64 	%rd17, %rd1, %rd16;
	ld.global.u8 	%rs15, [%rd17];
	ld.global.u8 	%rs16, [%rd15];
	xor.b16  	%rs17, %rs16, %rs15;
	st.global.u8 	[%rd15], %rs17;
	sub.s32 	%r101, %r100, %r2;
	cvt.s64.s32 	%rd18, %r127;
	add.s64 	%rd19, %rd1, %rd18;
	ld.global.u8 	%rs18, [%rd19];
	ld.global.u8 	%rs19, [%rd17];
	xor.b16  	%rs20, %rs19, %rs18;
	st.global.u8 	[%rd17], %rs20;
	sub.s32 	%r102, %r101, %r2;
	cvt.s64.s32 	%rd20, %r128;
	add.s64 	%rd21, %rd1, %rd20;
	ld.global.u8 	%rs21, [%rd21];
	ld.global.u8 	%rs22, [%rd19];
	xor.b16  	%rs23, %rs22, %rs21;
	st.global.u8 	[%rd19], %rs23;
	sub.s32 	%r103, %r102, %r2;
	cvt.s64.s32 	%rd22, %r129;
	add.s64 	%rd23, %rd1, %rd22;
	ld.global.u8 	%rs24, [%rd23];
	ld.global.u8 	%rs25, [%rd21];
	xor.b16  	%rs26, %rs25, %rs24;
	st.global.u8 	[%rd21], %rs26;
	sub.s32 	%r104, %r103, %r2;
	cvt.s64.s32 	%rd24, %r130;
	add.s64 	%rd25, %rd1, %rd24;
	ld.global.u8 	%rs27, [%rd25];
	ld.global.u8 	%rs28, [%rd23];
	xor.b16  	%rs29, %rs28, %rs27;
	st.global.u8 	[%rd23], %rs29;
	sub.s32 	%r105, %r104, %r2;
	cvt.s64.s32 	%rd26, %r131;
	add.s64 	%rd27, %rd1, %rd26;
	ld.global.u8 	%rs30, [%rd27];
	ld.global.u8 	%rs31, [%rd25];
	xor.b16  	%rs32, %rs31, %rs30;
	st.global.u8 	[%rd25], %rs32;
	sub.s32 	%r106, %r105, %r2;
	cvt.s64.s32 	%rd28, %r132;
	add.s64 	%rd29, %rd1, %rd28;
	ld.global.u8 	%rs33, [%rd29];
	ld.global.u8 	%rs34, [%rd27];
	xor.b16  	%rs35, %rs34, %rs33;
	st.global.u8 	[%rd27], %rs35;
	sub.s32 	%r107, %r106, %r2;
	cvt.s64.s32 	%rd30, %r133;
	add.s64 	%rd31, %rd1, %rd30;
	ld.global.u8 	%rs36, [%rd31];
	ld.global.u8 	%rs37, [%rd29];
	xor.b16  	%rs38, %rs37, %rs36;
	st.global.u8 	[%rd29], %rs38;
	sub.s32 	%r108, %r107, %r2;
	cvt.s64.s32 	%rd32, %r134;
	add.s64 	%rd33, %rd1, %rd32;
	ld.global.u8 	%rs39, [%rd33];
	ld.global.u8 	%rs40, [%rd31];
	xor.b16  	%rs41, %rs40, %rs39;
	st.global.u8 	[%rd31], %rs41;
	sub.s32 	%r109, %r108, %r2;
	cvt.s64.s32 	%rd34, %r135;
	add.s64 	%rd35, %rd1, %rd34;
	ld.global.u8 	%rs42, [%rd35];
	ld.global.u8 	%rs43, [%rd33];
	xor.b16  	%rs44, %rs43, %rs42;
	st.global.u8 	[%rd33], %rs44;
	sub.s32 	%r138, %r109, %r2;
	cvt.s64.s32 	%rd36, %r136;
	add.s64 	%rd37, %rd1, %rd36;
	ld.global.u8 	%rs45, [%rd37];
	ld.global.u8 	%rs46, [%rd35];
	xor.b16  	%rs47, %rs46, %rs45;
	st.global.u8 	[%rd35], %rs47;
	sub.s32 	%r136, %r136, %r8;
	sub.s32 	%r135, %r135, %r8;
	sub.s32 	%r134, %r134, %r8;
	sub.s32 	%r133, %r133, %r8;
	sub.s32 	%r132, %r132, %r8;
	sub.s32 	%r131, %r131, %r8;
	sub.s32 	%r130, %r130, %r8;
	sub.s32 	%r129, %r129, %r8;
	sub.s32 	%r128, %r128, %r8;
	sub.s32 	%r127, %r127, %r8;
	sub.s32 	%r126, %r126, %r8;
	sub.s32 	%r125, %r125, %r8;
	sub.s32 	%r124, %r124, %r8;
	sub.s32 	%r123, %r123, %r8;
	sub.s32 	%r122, %r122, %r8;
	sub.s32 	%r121, %r121, %r8;
	add.s32 	%r120, %r120, 16;
	setp.ne.s32 	%p3, %r120, 0;
	@%p3 bra 	$L__BB5_3;
$L__BB5_4:
	setp.eq.s32 	%p4, %r6, 0;
	@%p4 bra 	$L__BB5_13;
	and.b32  	%r62, %r4, 7;
	setp.lt.u32 	%p5, %r6, 8;
	@%p5 bra 	$L__BB5_7;
	sub.s32 	%r110, %r138, %r2;
	cvt.s64.s32 	%rd38, %r110;
	add.s64 	%rd39, %rd1, %rd38;
	ld.global.u8 	%rs48, [%rd39];
	cvt.u64.u32 	%rd40, %r2;
	add.s64 	%rd41, %rd39, %rd40;
	ld.global.u8 	%rs49, [%rd41];
	xor.b16  	%rs50, %rs49, %rs48;
	st.global.u8 	[%rd41], %rs50;
	sub.s32 	%r111, %r110, %r2;
	cvt.s64.s32 	%rd42, %r111;
	add.s64 	%rd43, %rd1, %rd42;
	ld.global.u8 	%rs51, [%rd43];
	xor.b16  	%rs52, %rs48, %rs51;
	st.global.u8 	[%rd39], %rs52;
	sub.s32 	%r112, %r111, %r2;
	cvt.s64.s32 	%rd44, %r112;
	add.s64 	%rd45, %rd1, %rd44;
	ld.global.u8 	%rs53, [%rd45];
	ld.global.u8 	%rs54, [%rd43];
	xor.b16  	%rs55, %rs54, %rs53;
	st.global.u8 	[%rd43], %rs55;
	sub.s32 	%r113, %r112, %r2;
	cvt.s64.s32 	%rd46, %r113;
	add.s64 	%rd47, %rd1, %rd46;
	ld.global.u8 	%rs56, [%rd47];
	ld.global.u8 	%rs57, [%rd45];
	xor.b16  	%rs58, %rs57, %rs56;
	st.global.u8 	[%rd45], %rs58;
	sub.s32 	%r114, %r113, %r2;
	cvt.s64.s32 	%rd48, %r114;
	add.s64 	%rd49, %rd1, %rd48;
	ld.global.u8 	%rs59, [%rd49];
	ld.global.u8 	%rs60, [%rd47];
	xor.b16  	%rs61, %rs60, %rs59;
	st.global.u8 	[%rd47], %rs61;
	sub.s32 	%r115, %r114, %r2;
	cvt.s64.s32 	%rd50, %r115;
	add.s64 	%rd51, %rd1, %rd50;
	ld.global.u8 	%rs62, [%rd51];
	ld.global.u8 	%rs63, [%rd49];
	xor.b16  	%rs64, %rs63, %rs62;
	st.global.u8 	[%rd49], %rs64;
	sub.s32 	%r116, %r115, %r2;
	cvt.s64.s32 	%rd52, %r116;
	add.s64 	%rd53, %rd1, %rd52;
	ld.global.u8 	%rs65, [%rd53];
	ld.global.u8 	%rs66, [%rd51];
	xor.b16  	%rs67, %rs66, %rs65;
	st.global.u8 	[%rd51], %rs67;
	sub.s32 	%r138, %r116, %r2;
	cvt.s64.s32 	%rd54, %r138;
	add.s64 	%rd55, %rd1, %rd54;
	ld.global.u8 	%rs68, [%rd55];
	ld.global.u8 	%rs69, [%rd53];
	xor.b16  	%rs70, %rs69, %rs68;
	st.global.u8 	[%rd53], %rs70;
$L__BB5_7:
	setp.eq.s32 	%p6, %r62, 0;
	@%p6 bra 	$L__BB5_13;
	and.b32  	%r65, %r4, 3;
	setp.lt.u32 	%p7, %r62, 4;
	@%p7 bra 	$L__BB5_10;
	sub.s32 	%r117, %r138, %r2;
	cvt.s64.s32 	%rd56, %r117;
	add.s64 	%rd57, %rd1, %rd56;
	ld.global.u8 	%rs71, [%rd57];
	cvt.u64.u32 	%rd58, %r2;
	add.s64 	%rd59, %rd57, %rd58;
	ld.global.u8 	%rs72, [%rd59];
	xor.b16  	%rs73, %rs72, %rs71;
	st.global.u8 	[%rd59], %rs73;
	sub.s32 	%r118, %r117, %r2;
	cvt.s64.s32 	%rd60, %r118;
	add.s64 	%rd61, %rd1, %rd60;
	ld.global.u8 	%rs74, [%rd61];
	xor.b16  	%rs75, %rs71, %rs74;
	st.global.u8 	[%rd57], %rs75;
	sub.s32 	%r119, %r118, %r2;
	cvt.s64.s32 	%rd62, %r119;
	add.s64 	%rd63, %rd1, %rd62;
	ld.global.u8 	%rs76, [%rd63];
	ld.global.u8 	%rs77, [%rd61];
	xor.b16  	%rs78, %rs77, %rs76;
	st.global.u8 	[%rd61], %rs78;
	sub.s32 	%r138, %r119, %r2;
	cvt.s64.s32 	%rd64, %r138;
	add.s64 	%rd65, %rd1, %rd64;
	ld.global.u8 	%rs79, [%rd65];
	ld.global.u8 	%rs80, [%rd63];
	xor.b16  	%rs81, %rs80, %rs79;
	st.global.u8 	[%rd63], %rs81;
$L__BB5_10:
	setp.eq.s32 	%p8, %r65, 0;
	@%p8 bra 	$L__BB5_13;
	cvt.u64.u32 	%rd66, %r2;
	add.s64 	%rd2, %rd1, %rd66;
	sub.s32 	%r142, %r138, %r2;
	neg.s32 	%r141, %r65;
$L__BB5_12:
	.pragma "nounroll";
	cvt.s64.s32 	%rd67, %r142;
	add.s64 	%rd68, %rd2, %rd67;
	add.s64 	%rd69, %rd1, %rd67;
	ld.global.u8 	%rs82, [%rd69];
	ld.global.u8 	%rs83, [%rd68];
	xor.b16  	%rs84, %rs83, %rs82;
	st.global.u8 	[%rd68], %rs84;
	sub.s32 	%r142, %r142, %r2;
	add.s32 	%r141, %r141, 1;
	setp.ne.s32 	%p9, %r141, 0;
	@%p9 bra 	$L__BB5_12;
$L__BB5_13:
	ret;

}


// ===== COMPILED SASS (sm_100) =====

	.target	sm_100

	.elftype	@"ET_EXEC"


//--------------------- .note.nv.tkinfo           --------------------------
	.section	.note.nv.tkinfo,"",@"SHT_NOTE"
	.sectionflags	@"SHF_NOTE_NV_TKINFO"
	.tkinfo
        /*0018*/ 	.word	0x00000002
        /*0030*/ 	.string	""
        /*0030*/ 	.string	"ptxas"
        /*0030*/ 	.string	"Cuda compilation tools, release 13.0, V13.0.88"
        /*0030*/ 	.string	"Build cuda_13.0.r13.0/compiler.36424714_0"
        /*0030*/ 	.string	"-arch sm_100 -m 64 "



//--------------------- .note.nv.cuinfo           --------------------------
	.section	.note.nv.cuinfo,"",@"SHT_NOTE"
	.sectionflags	@"SHF_NOTE_NV_CUINFO"
        /*0018*/ 	.short	0x0002
        /*001a*/ 	.short	0x0064
        /*001c*/ 	.short	0x0082
	.zero		2


//--------------------- .nv.info                  --------------------------
	.section	.nv.info,"",@"SHT_CUDA_INFO"
	.align	4


	//----- nvinfo : EIATTR_REGCOUNT
	.align		4
        /*0000*/ 	.byte	0x04, 0x2f
        /*0002*/ 	.short	(.L_1 - .L_0)
	.align		4
.L_0:
        /*0004*/ 	.word	index@(_Z7KWarmUpv)
        /*0008*/ 	.word	0x00000004


	//----- nvinfo : EIATTR_FRAME_SIZE
	.align		4
.L_1:
        /*000c*/ 	.byte	0x04, 0x11
        /*000e*/ 	.short	(.L_3 - .L_2)
	.align		4
.L_2:
        /*0010*/ 	.word	index@(_Z7KWarmUpv)
        /*0014*/ 	.word	0x00000000


	//----- nvinfo : EIATTR_REGCOUNT
	.align		4
.L_3:
        /*0018*/ 	.byte	0x04, 0x2f
        /*001a*/ 	.short	(.L_5 - .L_4)
	.align		4
.L_4:
        /*001c*/ 	.word	index@(_Z14ENC_RotatePermPKhPhPKiS3_)
        /*0020*/ 	.word	0x00000012


	//----- nvinfo : EIATTR_FRAME_SIZE
	.align		4
.L_5:
        /*0024*/ 	.byte	0x04, 0x11
        /*0026*/ 	.short	(.L_7 - .L_6)
	.align		4
.L_6:
        /*0028*/ 	.word	index@(_Z14ENC_RotatePermPKhPhPKiS3_)
        /*002c*/ 	.word	0x00000000


	//----- nvinfo : EIATTR_REGCOUNT
	.align		4
.L_7:
        /*0030*/ 	.byte	0x04, 0x2f
        /*0032*/ 	.short	(.L_9 - .L_8)
	.align		4
.L_8:
        /*0034*/ 	.word	index@(_Z14DEC_RotatePermPKhPhPKiS3_)
        /*0038*/ 	.word	0x00000010


	//----- nvinfo : EIATTR_FRAME_SIZE
	.align		4
.L_9:
        /*003c*/ 	.byte	0x04, 0x11
        /*003e*/ 	.short	(.L_11 - .L_10)
	.align		4
.L_10:
        /*0040*/ 	.word	index@(_Z14DEC_RotatePermPKhPhPKiS3_)
        /*0044*/ 	.word	0x00000000


	//----- nvinfo : EIATTR_REGCOUNT
	.align		4
.L_11:
        /*0048*/ 	.byte	0x04, 0x2f
        /*004a*/ 	.short	(.L_13 - .L_12)
	.align		4
.L_12:
        /*004c*/ 	.word	index@(_Z7DIFF_TDPKhPhPKdS3_id)
        /*0050*/ 	.word	0x00000020


	//----- nvinfo : EIATTR_FRAME_SIZE
	.align		4
.L_13:
        /*0054*/ 	.byte	0x04, 0x11
        /*0056*/ 	.short	(.L_15 - .L_14)
	.align		4
.L_14:
        /*0058*/ 	.word	index@(_Z7DIFF_TDPKhPhPKdS3_id)
        /*005c*/ 	.word	0x00000000


	//----- nvinfo : EIATTR_REGCOUNT
	.align		4
.L_15:
        /*0060*/ 	.byte	0x04, 0x2f
        /*0062*/ 	.short	(.L_17 - .L_16)
	.align		4
.L_16:
        /*0064*/ 	.word	index@(_Z10ENC_XOR_LRPhi)
        /*0068*/ 	.word	0x00000018


	//----- nvinfo : EIATTR_FRAME_SIZE
	.align		4
.L_17:
        /*006c*/ 	.byte	0x04, 0x11
        /*006e*/ 	.short	(.L_19 - .L_18)
	.align		4
.L_18:
        /*0070*/ 	.word	index@(_Z10ENC_XOR_LRPhi)
        /*0074*/ 	.word	0x00000000


	//----- nvinfo : EIATTR_REGCOUNT
	.align		4
.L_19:
        /*0078*/ 	.byte	0x04, 0x2f
        /*007a*/ 	.short	(.L_21 - .L_20)
	.align		4
.L_20:
        /*007c*/ 	.word	index@(_Z10DEC_XOR_LRPhi)
        /*0080*/ 	.word	0x00000020


	//----- nvinfo : EIATTR_FRAME_SIZE
	.align		4
.L_21:
        /*0084*/ 	.byte	0x04, 0x11
        /*0086*/ 	.short	(.L_23 - .L_22)
	.align		4
.L_22:
        /*0088*/ 	.word	index@(_Z10DEC_XOR_LRPhi)
        /*008c*/ 	.word	0x00000000


	//----- nvinfo : EIATTR_MIN_STACK_SIZE
	.align		4
.L_23:
        /*0090*/ 	.byte	0x04, 0x12
        /*0092*/ 	.short	(.L_25 - .L_24)
	.align		4
.L_24:
        /*0094*/ 	.word	index@(_Z10DEC_XOR_LRPhi)
        /*0098*/ 	.word	0x00000000


	//----- nvinfo : EIATTR_MIN_STACK_SIZE
	.align		4
.L_25:
        /*009c*/ 	.byte	0x04, 0x12
        /*009e*/ 	.short	(.L_27 - .L_26)
	.align		4
.L_26:
        /*00a0*/ 	.word	index@(_Z10ENC_XOR_LRPhi)
        /*00a4*/ 	.word	0x00000000


	//----- nvinfo : EIATTR_MIN_STACK_SIZE
	.align		4
.L_27:
        /*00a8*/ 	.byte	0x04, 0x12
        /*00aa*/ 	.short	(.L_29 - .L_28)
	.align		4
.L_28:
        /*00ac*/ 	.word	index@(_Z7DIFF_TDPKhPhPKdS3_id)
        /*00b0*/ 	.word	0x00000000


	//----- nvinfo : EIATTR_MIN_STACK_SIZE
	.align		4
.L_29:
        /*00b4*/ 	.byte	0x04, 0x12
        /*00b6*/ 	.short	(.L_31 - .L_30)
	.align		4
.L_30:
        /*00b8*/ 	.word	index@(_Z14DEC_RotatePermPKhPhPKiS3_)
        /*00bc*/ 	.word	0x00000000


	//----- nvinfo : EIATTR_MIN_STACK_SIZE
	.align		4
.L_31:
        /*00c0*/ 	.byte	0x04, 0x12
        /*00c2*/ 	.short	(.L_33 - .L_32)
	.align		4
.L_32:
        /*00c4*/ 	.word	index@(_Z14ENC_RotatePermPKhPhPKiS3_)
        /*00c8*/ 	.word	0x00000000


	//----- nvinfo : EIATTR_MIN_STACK_SIZE
	.align		4
.L_33:
        /*00cc*/ 	.byte	0x04, 0x12
        /*00ce*/ 	.short	(.L_35 - .L_34)
	.align		4
.L_34:
        /*00d0*/ 	.word	index@(_Z7KWarmUpv)
        /*00d4*/ 	.word	0x00000000
.L_35:


//--------------------- .nv.compat                --------------------------
	.section	.nv.compat,"",@"SHT_CUDA_COMPAT_INFO"
	.align	4
        /*0000*/ 	.byte	0x02, 0x09, 0x00, 0x00, 0x02, 0x02, 0x01, 0x00, 0x02, 0x05, 0x05, 0x00, 0x03, 0x07, 0x01, 0x01
        /*0010*/ 	.byte	0x02, 0x03, 0x00, 0x00, 0x02, 0x06, 0x01, 0x00, 0x04, 0x0b, 0x08, 0x00, 0x01, 0x00, 0x00, 0x00
        /*0020*/ 	.byte	0x00, 0x00, 0x00, 0x00


//--------------------- .nv.info._Z10DEC_XOR_LRPhi --------------------------
	.section	.nv.info._Z10DEC_XOR_LRPhi,"",@"SHT_CUDA_INFO"
	.sectionflags	@""
	.align	4


	//----- nvinfo : EIATTR_CUDA_API_VERSION
	.align		4
        /*0000*/ 	.byte	0x04, 0x37
        /*0002*/ 	.short	(.L_37 - .L_36)
.L_36:
        /*0004*/ 	.word	0x00000082


	//----- nvinfo : EIATTR_KPARAM_INFO
	.align		4
.L_37:
        /*0008*/ 	.byte	0x04, 0x17
        /*000a*/ 	.short	(.L_39 - .L_38)
.L_38:
        /*000c*/ 	.word	0x00000000
        /*0010*/ 	.short	0x0001
        /*0012*/ 	.short	0x0008
        /*0014*/ 	.byte	0x00, 0xf0, 0x11, 0x00


	//----- nvinfo : EIATTR_KPARAM_INFO
	.align		4
.L_39:
        /*0018*/ 	.byte	0x04, 0x17
        /*001a*/ 	.short	(.L_41 - .L_40)
.L_40:
        /*001c*/ 	.word	0x00000000
        /*0020*/ 	.short	0x0000
        /*0022*/ 	.short	0x0000
        /*0024*/ 	.byte	0x00, 0xf5, 0x21, 0x00


	//----- nvinfo : EIATTR_SPARSE_MMA_MASK
	.align		4
.L_41:
        /*0028*/ 	.byte	0x03, 0x50
        /*002a*/ 	.short	0x0000


	//----- nvinfo : EIATTR_MAXREG_COUNT
	.align		4
        /*002c*/ 	.byte	0x03, 0x1b
        /*002e*/ 	.short	0x00ff


	//----- nvinfo : EIATTR_MERCURY_ISA_VERSION
	.align		4
        /*0030*/ 	.byte	0x03, 0x5f
        /*0032*/ 	.short	0x0101


	//----- nvinfo : EIATTR_VRC_CTA_INIT_COUNT
	.align		4
        /*0034*/ 	.byte	0x02, 0x4a
	.zero		1
	.zero		1


	//----- nvinfo : EIATTR_EXIT_INSTR_OFFSETS
	.align		4
        /*0038*/ 	.byte	0x04, 0x1c
        /*003a*/ 	.short	(.L_43 - .L_42)


	//   ....[0]....
.L_42:
        /*003c*/ 	.word	0x00000030


	//   ....[1]....
        /*0040*/ 	.word	0x00000b00


	//   ....[2]....
        /*0044*/ 	.word	0x00000ef0


	//   ....[3]....
        /*0048*/ 	.word	0x00001120


	//   ....[4]....
        /*004c*/ 	.word	0x00001250


	//----- nvinfo : EIATTR_CBANK_PARAM_SIZE
	.align		4
.L_43:
        /*0050*/ 	.byte	0x03, 0x19
        /*0052*/ 	.short	0x000c


	//----- nvinfo : EIATTR_PARAM_CBANK
	.align		4
        /*0054*/ 	.byte	0x04, 0x0a
        /*0056*/ 	.short	(.L_45 - .L_44)
	.align		4
.L_44:
        /*0058*/ 	.word	index@(.nv.constant0._Z10DEC_XOR_LRPhi)
        /*005c*/ 	.short	0x0380
        /*005e*/ 	.short	0x000c


	//----- nvinfo : EIATTR_SW_WAR
	.align		4
.L_45:
        /*0060*/ 	.byte	0x04, 0x36
        /*0062*/ 	.short	(.L_47 - .L_46)
.L_46:
        /*0064*/ 	.word	0x00000008
.L_47:


//--------------------- .nv.info._Z10ENC_XOR_LRPhi --------------------------
	.section	.nv.info._Z10ENC_XOR_LRPhi,"",@"SHT_CUDA_INFO"
	.sectionflags	@""
	.align	4


	//----- nvinfo : EIATTR_CUDA_API_VERSION
	.align		4
        /*0000*/ 	.byte	0x04, 0x37
        /*0002*/ 	.short	(.L_49 - .L_48)
.L_48:
        /*0004*/ 	.word	0x00000082


	//----- nvinfo : EIATTR_KPARAM_INFO
	.align		4
.L_49:
        /*0008*/ 	.byte	0x04, 0x17
        /*000a*/ 	.short	(.L_51 - .L_50)
.L_50:
        /*000c*/ 	.word	0x00000000
        /*0010*/ 	.short	0x0001
        /*0012*/ 	.short	0x0008
        /*0014*/ 	.byte	0x00, 0xf0, 0x11, 0x00


	//----- nvinfo : EIATTR_KPARAM_INFO
	.align		4
.L_51:
        /*0018*/ 	.byte	0x04, 0x17
        /*001a*/ 	.short	(.L_53 - .L_52)
.L_52:
        /*001c*/ 	.word	0x00000000
        /*0020*/ 	.short	0x0000
        /*0022*/ 	.short	0x0000
        /*0024*/ 	.byte	0x00, 0xf5, 0x21, 0x00


	//----- nvinfo : EIATTR_SPARSE_MMA_MASK
	.align		4
.L_53:
        /*0028*/ 	.byte	0x03, 0x50
        /*002a*/ 	.short	0x0000


	//----- nvinfo : EIATTR_MAXREG_COUNT
	.align		4
        /*002c*/ 	.byte	0x03, 0x1b
        /*002e*/ 	.short	0x00ff


	//----- nvinfo : EIATTR_MERCURY_ISA_VERSION
	.align		4
        /*0030*/ 	.byte	0x03, 0x5f
        /*0032*/ 	.short	0x0101


	//----- nvinfo : EIATTR_VRC_CTA_INIT_COUNT
	.align		4
        /*0034*/ 	.byte	0x02, 0x4a
	.zero		1
	.zero		1


	//----- nvinfo : EIATTR_EXIT_INSTR_OFFSETS
	.align		4
        /*0038*/ 	.byte	0x04, 0x1c
        /*003a*/ 	.short	(.L_55 - .L_54)


	//   ....[0]....
.L_54:
        /*003c*/ 	.word	0x00000030


	//   ....[1]....
        /*0040*/ 	.word	0x000006f0


	//   ....[2]....
        /*0044*/ 	.word	0x00000a10


	//   ....[3]....
        /*0048*/ 	.word	0x00000bf0


	//   ....[4]....
        /*004c*/ 	.word	0x00000d00


	//----- nvinfo : EIATTR_CBANK_PARAM_SIZE
	.align		4
.L_55:
        /*0050*/ 	.byte	0x03, 0x19
        /*0052*/ 	.short	0x000c


	//----- nvinfo : EIATTR_PARAM_CBANK
	.align		4
        /*0054*/ 	.byte	0x04, 0x0a
        /*0056*/ 	.short	(.L_57 - .L_56)
	.align		4
.L_56:
        /*0058*/ 	.word	index@(.nv.constant0._Z10ENC_XOR_LRPhi)
        /*005c*/ 	.short	0x0380
        /*005e*/ 	.short	0x000c


	//----- nvinfo : EIATTR_SW_WAR
	.align		4
.L_57:
        /*0060*/ 	.byte	0x04, 0x36
        /*0062*/ 	.short	(.L_59 - .L_58)
.L_58:
        /*0064*/ 	.word	0x00000008
.L_59:


//--------------------- .nv.info._Z7DIFF_TDPKhPhPKdS3_id --------------------------
	.section	.nv.info._Z7DIFF_TDPKhPhPKdS3_id,"",@"SHT_CUDA_INFO"
	.sectionflags	@""
	.align	4


	//----- nvinfo : EIATTR_CUDA_API_VERSION
	.align		4
        /*0000*/ 	.byte	0x04, 0x37
        /*0002*/ 	.short	(.L_61 - .L_60)
.L_60:
        /*0004*/ 	.word	0x00000082


	//----- nvinfo : EIATTR_KPARAM_INFO
	.align		4
.L_61:
        /*0008*/ 	.byte	0x04, 0x17
        /*000a*/ 	.short	(.L_63 - .L_62)
.L_62:
        /*000c*/ 	.word	0x00000000
        /*0010*/ 	.short	0x0005
        /*0012*/ 	.short	0x0028
        /*0014*/ 	.byte	0x00, 0xf0, 0x21, 0x00


	//----- nvinfo : EIATTR_KPARAM_INFO
	.align		4
.L_63:
        /*0018*/ 	.byte	0x04, 0x17
        /*001a*/ 	.short	(.L_65 - .L_64)
.L_64:
        /*001c*/ 	.word	0x00000000
        /*0020*/ 	.short	0x0004
        /*0022*/ 	.short	0x0020
        /*0024*/ 	.byte	0x00, 0xf0, 0x11, 0x00


	//----- nvinfo : EIATTR_KPARAM_INFO
	.align		4
.L_65:
        /*0028*/ 	.byte	0x04, 0x17
        /*002a*/ 	.short	(.L_67 - .L_66)
.L_66:
        /*002c*/ 	.word	0x00000000
        /*0030*/ 	.short	0x0003
        /*0032*/ 	.short	0x0018
        /*0034*/ 	.byte	0x00, 0xf5, 0x21, 0x00


	//----- nvinfo : EIATTR_KPARAM_INFO
	.align		4
.L_67:
        /*0038*/ 	.byte	0x04, 0x17
        /*003a*/ 	.short	(.L_69 - .L_68)
.L_68:
        /*003c*/ 	.word	0x00000000
        /*0040*/ 	.short	0x0002
        /*0042*/ 	.short	0x0010
        /*0044*/ 	.byte	0x00, 0xf5, 0x21, 0x00


	//----- nvinfo : EIATTR_KPARAM_INFO
	.align		4
.L_69:
        /*0048*/ 	.byte	0x04, 0x17
        /*004a*/ 	.short	(.L_71 - .L_70)
.L_70:
        /*004c*/ 	.word	0x00000000
        /*0050*/ 	.short	0x0001
        /*0052*/ 	.short	0x0008
        /*0054*/ 	.byte	0x00, 0xf5, 0x21, 0x00


	//----- nvinfo : EIATTR_KPARAM_INFO
	.align		4
.L_71:
        /*0058*/ 	.byte	0x04, 0x17
        /*005a*/ 	.short	(.L_73 - .L_72)
.L_72:
        /*005c*/ 	.word	0x00000000
        /*0060*/ 	.short	0x0000
        /*0062*/ 	.short	0x0000
        /*0064*/ 	.byte	0x00, 0xf5, 0x21, 0x00


	//----- nvinfo : EIATTR_SPARSE_MMA_MASK
	.align		4
.L_73:
        /*0068*/ 	.byte	0x03, 0x50
        /*006a*/ 	.short	0x0000


	//----- nvinfo : EIATTR_MAXREG_COUNT
	.align		4
        /*006c*/ 	.byte	0x03, 0x1b
        /*006e*/ 	.short	0x00ff


	//----- nvinfo : EIATTR_MERCURY_ISA_VERSION
	.align		4
        /*0070*/ 	.byte	0x03, 0x5f
        /*0072*/ 	.short	0x0101


	//----- nvinfo : EIATTR_VRC_CTA_INIT_COUNT
	.align		4
        /*0074*/ 	.byte	0x02, 0x4a
	.zero		1
	.zero		1


	//----- nvinfo : EIATTR_EXIT_INSTR_OFFSETS
	.align		4
        /*0078*/ 	.byte	0x04, 0x1c
        /*007a*/ 	.short	(.L_75 - .L_74)


	//   ....[0]....
.L_74:
        /*007c*/ 	.word	0x000000a0


	//   ....[1]....
        /*0080*/ 	.word	0x00000b90


	//   ....[2]....
        /*0084*/ 	.word	0x00001110


	//   ....[3]....
        /*0088*/ 	.word	0x00001430


	//   ....[4]....
        /*008c*/ 	.word	0x00001570


	//----- nvinfo : EIATTR_CBANK_PARAM_SIZE
	.align		4
.L_75:
        /*0090*/ 	.byte	0x03, 0x19
        /*0092*/ 	.short	0x0030


	//----- nvinfo : EIATTR_PARAM_CBANK
	.align		4
        /*0094*/ 	.byte	0x04, 0x0a
        /*0096*/ 	.short	(.L_77 - .L_76)
	.align		4
.L_76:
        /*0098*/ 	.word	index@(.nv.constant0._Z7DIFF_TDPKhPhPKdS3_id)
        /*009c*/ 	.short	0x0380
        /*009e*/ 	.short	0x0030


	//----- nvinfo : EIATTR_SW_WAR
	.align		4
.L_77:
        /*00a0*/ 	.byte	0x04, 0x36
        /*00a2*/ 	.short	(.L_79 - .L_78)
.L_78:
        /*00a4*/ 	.word	0x00000008
.L_79:


//--------------------- .nv.info._Z14DEC_RotatePermPKhPhPKiS3_ --------------------------
	.section	.nv.info._Z14DEC_RotatePermPKhPhPKiS3_,"",@"SHT_CUDA_INFO"
	.sectionflags	@""
	.align	4


	//----- nvinfo : EIATTR_CUDA_API_VERSION
	.align		4
        /*0000*/ 	.byte	0x04, 0x37
        /*0002*/ 	.short	(.L_81 - .L_80)
.L_80:
        /*0004*/ 	.word	0x00000082


	//----- nvinfo : EIATTR_KPARAM_INFO
	.align		4
.L_81:
        /*0008*/ 	.byte	0x04, 0x17
        /*000a*/ 	.short	(.L_83 - .L_82)
.L_82:
        /*000c*/ 	.word	0x00000000
        /*0010*/ 	.short	0x0003
        /*0012*/ 	.short	0x0018
        /*0014*/ 	.byte	0x00, 0xf5, 0x21, 0x00


	//----- nvinfo : EIATTR_KPARAM_INFO
	.align		4
.L_83:
        /*0018*/ 	.byte	0x04, 0x17
        /*001a*/ 	.short	(.L_85 - .L_84)
.L_84:
        /*001c*/ 	.word	0x00000000
        /*0020*/ 	.short	0x0002
        /*0022*/ 	.short	0x0010
        /*0024*/ 	.byte	0x00, 0xf5, 0x21, 0x00


	//----- nvinfo : EIATTR_KPARAM_INFO
	.align		4
.L_85:
        /*0028*/ 	.byte	0x04, 0x17
        /*002a*/ 	.short	(.L_87 - .L_86)
.L_86:
        /*002c*/ 	.word	0x00000000
        /*0030*/ 	.short	0x0001
        /*0032*/ 	.short	0x0008
        /*0034*/ 	.byte	0x00, 0xf5, 0x21, 0x00


	//----- nvinfo : EIATTR_KPARAM_INFO
	.align		4
.L_87:
        /*0038*/ 	.byte	0x04, 0x17
        /*003a*/ 	.short	(.L_89 - .L_88)
.L_88:
        /*003c*/ 	.word	0x00000000
        /*0040*/ 	.short	0x0000
        /*0042*/ 	.short	0x0000
        /*0044*/ 	.byte	0x00, 0xf5, 0x21, 0x00


	//----- nvinfo : EIATTR_SPARSE_MMA_MASK
	.align		4
.L_89:
        /*0048*/ 	.byte	0x03, 0x50
        /*004a*/ 	.short	0x0000


	//----- nvinfo : EIATTR_MAXREG_COUNT
	.align		4
        /*004c*/ 	.byte	0x03, 0x1b
        /*004e*/ 	.short	0x00ff


	//----- nvinfo : EIATTR_MERCURY_ISA_VERSION
	.align		4
        /*0050*/ 	.byte	0x03, 0x5f
        /*0052*/ 	.short	0x0101


	//----- nvinfo : EIATTR_VRC_CTA_INIT_COUNT
	.align		4
        /*0054*/ 	.byte	0x02, 0x4a
	.zero		1
	.zero		1


	//----- nvinfo : EIATTR_EXIT_INSTR_OFFSETS
	.align		4
        /*0058*/ 	.byte	0x04, 0x1c
        /*005a*/ 	.short	(.L_91 - .L_90)


	//   ....[0]....
.L_90:
        /*005c*/ 	.word	0x000003d0


	//----- nvinfo : EIATTR_CBANK_PARAM_SIZE
	.align		4
.L_91:
        /*0060*/ 	.byte	0x03, 0x19
        /*0062*/ 	.short	0x0020


	//----- nvinfo : EIATTR_PARAM_CBANK
	.align		4
        /*0064*/ 	.byte	0x04, 0x0a
        /*0066*/ 	.short	(.L_93 - .L_92)
	.align		4
.L_92:
        /*0068*/ 	.word	index@(.nv.constant0._Z14DEC_RotatePermPKhPhPKiS3_)
        /*006c*/ 	.short	0x0380
        /*006e*/ 	.short	0x0020


	//----- nvinfo : EIATTR_SW_WAR
	.align		4
.L_93:
        /*0070*/ 	.byte	0x04, 0x36
        /*0072*/ 	.short	(.L_95 - .L_94)
.L_94:
        /*0074*/ 	.word	0x00000008
.L_95:


//--------------------- .nv.info._Z14ENC_RotatePermPKhPhPKiS3_ --------------------------
	.section	.nv.info._Z14ENC_RotatePermPKhPhPKiS3_,"",@"SHT_CUDA_INFO"
	.sectionflags	@""
	.align	4


	//----- nvinfo : EIATTR_CUDA_API_VERSION
	.align		4
        /*0000*/ 	.byte	0x04, 0x37
        /*0002*/ 	.short	(.L_97 - .L_96)
.L_96:
        /*0004*/ 	.word	0x00000082


	//----- nvinfo : EIATTR_KPARAM_INFO
	.align		4
.L_97:
        /*0008*/ 	.byte	0x04, 0x17
        /*000a*/ 	.short	(.L_99 - .L_98)
.L_98:
        /*000c*/ 	.word	0x00000000
        /*0010*/ 	.short	0x0003
        /*0012*/ 	.short	0x0018
        /*0014*/ 	.byte	0x00, 0xf5, 0x21, 0x00


	//----- nvinfo : EIATTR_KPARAM_INFO
	.align		4
.L_99:
        /*0018*/ 	.byte	0x04, 0x17
        /*001a*/ 	.short	(.L_101 - .L_100)
.L_100:
        /*001c*/ 	.word	0x00000000
        /*0020*/ 	.short	0x0002
        /*0022*/ 	.short	0x0010
        /*0024*/ 	.byte	0x00, 0xf5, 0x21, 0x00


	//----- nvinfo : EIATTR_KPARAM_INFO
	.align		4
.L_101:
        /*0028*/ 	.byte	0x04, 0x17
        /*002a*/ 	.short	(.L_103 - .L_102)
.L_102:
        /*002c*/ 	.word	0x00000000
        /*0030*/ 	.short	0x0001
        /*0032*/ 	.short	0x0008
        /*0034*/ 	.byte	0x00, 0xf5, 0x21, 0x00


	//----- nvinfo : EIATTR_KPARAM_INFO
	.align		4
.L_103:
        /*0038*/ 	.byte	0x04, 0x17
        /*003a*/ 	.short	(.L_105 - .L_104)
.L_104:
        /*003c*/ 	.word	0x00000000
        /*0040*/ 	.short	0x0000
        /*0042*/ 	.short	0x0000
        /*0044*/ 	.byte	0x00, 0xf5, 0x21, 0x00


	//----- nvinfo : EIATTR_SPARSE_MMA_MASK
	.align		4
.L_105:
        /*0048*/ 	.byte	0x03, 0x50
        /*004a*/ 	.short	0x0000


	//----- nvinfo : EIATTR_MAXREG_COUNT
	.align		4
        /*004c*/ 	.byte	0x03, 0x1b
        /*004e*/ 	.short	0x00ff


	//----- nvinfo : EIATTR_MERCURY_ISA_VERSION
	.align		4
        /*0050*/ 	.byte	0x03, 0x5f
        /*0052*/ 	.short	0x0101


	//----- nvinfo : EIATTR_VRC_CTA_INIT_COUNT
	.align		4
        /*0054*/ 	.byte	0x02, 0x4a
	.zero		1
	.zero		1


	//----- nvinfo : EIATTR_EXIT_INSTR_OFFSETS
	.align		4
        /*0058*/ 	.byte	0x04, 0x1c
        /*005a*/ 	.short	(.L_107 - .L_106)


	//   ....[0]....
.L_106:
        /*005c*/ 	.word	0x000003d0


	//----- nvinfo : EIATTR_CBANK_PARAM_SIZE
	.align		4
.L_107:
        /*0060*/ 	.byte	0x03, 0x19
        /*0062*/ 	.short	0x0020


	//----- nvinfo : EIATTR_PARAM_CBANK
	.align		4
        /*0064*/ 	.byte	0x04, 0x0a
        /*0066*/ 	.short	(.L_109 - .L_108)
	.align		4
.L_108:
        /*0068*/ 	.word	index@(.nv.constant0._Z14ENC_RotatePermPKhPhPKiS3_)
        /*006c*/ 	.short	0x0380
        /*006e*/ 	.short	0x0020


	//----- nvinfo : EIATTR_SW_WAR
	.align		4
.L_109:
        /*0070*/ 	.byte	0x04, 0x36
        /*0072*/ 	.short	(.L_111 - .L_110)
.L_110:
        /*0074*/ 	.word	0x00000008
.L_111:


//--------------------- .nv.info._Z7KWarmUpv      --------------------------
	.section	.nv.info._Z7KWarmUpv,"",@"SHT_CUDA_INFO"
	.sectionflags	@""
	.align	4


	//----- nvinfo : EIATTR_CUDA_API_VERSION
	.align		4
        /*0000*/ 	.byte	0x04, 0x37
        /*0002*/ 	.short	(.L_113 - .L_112)
.L_112:
        /*0004*/ 	.word	0x00000082


	//----- nvinfo : EIATTR_SPARSE_MMA_MASK
	.align		4
.L_113:
        /*0008*/ 	.byte	0x03, 0x50
        /*000a*/ 	.short	0x0000


	//----- nvinfo : EIATTR_MAXREG_COUNT
	.align		4
        /*000c*/ 	.byte	0x03, 0x1b
        /*000e*/ 	.short	0x00ff


	//----- nvinfo : EIATTR_MERCURY_ISA_VERSION
	.align		4
        /*0010*/ 	.byte	0x03, 0x5f
        /*0012*/ 	.short	0x0101


	//----- nvinfo : EIATTR_VRC_CTA_INIT_COUNT
	.align		4
        /*0014*/ 	.byte	0x02, 0x4a
	.zero		1
	.zero		1


	//----- nvinfo : EIATTR_EXIT_INSTR_OFFSETS
	.align		4
        /*0018*/ 	.byte	0x04, 0x1c
        /*001a*/ 	.short	(.L_115 - .L_114)


	//   ....[0]....
.L_114:
        /*001c*/ 	.word	0x00000010


	//----- nvinfo : EIATTR_SW_WAR
	.align		4
.L_115:
        /*0020*/ 	.byte	0x04, 0x36
        /*0022*/ 	.short	(.L_117 - .L_116)
.L_116:
        /*0024*/ 	.word	0x00000008
.L_117:


//--------------------- .nv.callgraph             --------------------------
	.section	.nv.callgraph,"",@"SHT_CUDA_CALLGRAPH"
	.align	4
	.sectionentsize	8
	.align		4
        /*0000*/ 	.word	0x00000000
	.align		4
        /*0004*/ 	.word	0xffffffff
	.align		4
        /*0008*/ 	.word	0x00000000
	.align		4
        /*000c*/ 	.word	0xfffffffe
	.align		4
        /*0010*/ 	.word	0x00000000
	.align		4
        /*0014*/ 	.word	0xfffffffd
	.align		4
        /*0018*/ 	.word	0x00000000
	.align		4
        /*001c*/ 	.word	0xfffffffc


//--------------------- .text._Z10DEC_XOR_LRPhi   --------------------------
	.section	.text._Z10DEC_XOR_LRPhi,"ax",@progbits
	.align	128
        .global         _Z10DEC_XOR_LRPhi
        .type           _Z10DEC_XOR_LRPhi,@function
        .size           _Z10DEC_XOR_LRPhi,(.L_x_20 - _Z10DEC_XOR_LRPhi)
        .other          _Z10DEC_XOR_LRPhi,@"STO_CUDA_ENTRY STV_DEFAULT"
_Z10DEC_XOR_LRPhi:
.text._Z10DEC_XOR_LRPhi:
[----:B------:R-:W-:Y:S08]  /*0000*/  LDC R1, c[0x0][0x37c] ;  /* 0x0000df00ff017b82 */ /* 0x000ff00000000800 */
[----:B------:R-:W0:Y:S02]  /*0010*/  LDC R12, c[0x0][0x388] ;  /* 0x0000e200ff0c7b82 */ /* 0x000e240000000800 */
[----:B0-----:R-:W-:-:S13]  /*0020*/  ISETP.GE.AND P0, PT, R12, 0x2, PT ;  /* 0x000000020c00780c */ /* 0x001fda0003f06270 */
[----:B------:R-:W-:Y:S05]  /*0030*/  @!P0 EXIT ;  /* 0x000000000000894d */ /* 0x000fea0003800000 */
[----:B------:R-:W0:Y:S01]  /*0040*/  S2R R5, SR_CTAID.X ;  /* 0x0000000000057919 */ /* 0x000e220000002500 */
[----:B------:R-:W1:Y:S01]  /*0050*/  LDC R0, c[0x0][0x360] ;  /* 0x0000d800ff007b82 */ /* 0x000e620000000800 */
[C---:B------:R-:W-:Y:S01]  /*0060*/  VIADD R4, R12.reuse, 0xfffffffe ;  /* 0xfffffffe0c047836 */ /* 0x040fe20000000000 */
[----:B------:R-:W2:Y:S01]  /*0070*/  LDCU.64 UR4, c[0x0][0x358] ;  /* 0x00006b00ff0477ac */ /* 0x000ea20008000a00 */
[----:B------:R-:W1:Y:S01]  /*0080*/  S2R R19, SR_TID.X ;  /* 0x0000000000137919 */ /* 0x000e620000002100 */
[----:B------:R-:W-:Y:S02]  /*0090*/  VIADD R2, R12, 0xffffffff ;  /* 0xffffffff0c027836 */ /* 0x000fe40000000000 */
[----:B------:R-:W-:-:S03]  /*00a0*/  ISETP.GE.U32.AND P1, PT, R4, 0xf, PT ;  /* 0x0000000f0400780c */ /* 0x000fc60003f26070 */
[----:B------:R-:W-:-:S04]  /*00b0*/  LOP3.LUT R3, R2, 0xf, RZ, 0xc0, !PT ;  /* 0x0000000f02037812 */ /* 0x000fc800078ec0ff */
[----:B------:R-:W-:Y:S01]  /*00c0*/  ISETP.NE.AND P0, PT, R3, RZ, PT ;  /* 0x000000ff0300720c */ /* 0x000fe20003f05270 */
[----:B0-----:R-:W-:-:S04]  /*00d0*/  IMAD R24, R5, R12, R2 ;  /* 0x0000000c05187224 */ /* 0x001fc800078e0202 */
[----:B-1----:R-:W-:Y:S01]  /*00e0*/  IMAD R24, R24, R0, R19 ;  /* 0x0000000018187224 */ /* 0x002fe200078e0213 */
[----:B--2---:R-:W-:Y:S07]  /*00f0*/  @!P1 BRA `(.L_x_0) ;  /* 0x0000000800809947 */ /* 0x004fee0003800000 */
[----:B------:R-:W-:Y:S01]  /*0100*/  IMAD R12, R5, R12, R12 ;  /* 0x0000000c050c7224 */ /* 0x000fe200078e020c */
[----:B------:R-:W-:Y:S01]  /*0110*/  LOP3.LUT R4, R2, 0xfffffff0, RZ, 0xc0, !PT ;  /* 0xfffffff002047812 */ /* 0x000fe200078ec0ff */
[----:B------:R-:W0:Y:S02]  /*0120*/  LDCU.64 UR6, c[0x0][0x380] ;  /* 0x00007000ff0677ac */ /* 0x000e240008000a00 */
[C---:B------:R-:W-:Y:S02]  /*0130*/  VIADD R16, R12.reuse, 0xffffffef ;  /* 0xffffffef0c107836 */ /* 0x040fe40000000000 */
[C---:B------:R-:W-:Y:S02]  /*0140*/  VIADD R5, R12.reuse, 0xfffffff0 ;  /* 0xfffffff00c057836 */ /* 0x040fe40000000000 */
[C---:B------:R-:W-:Y:S02]  /*0150*/  VIADD R7, R12.reuse, 0xfffffff1 ;  /* 0xfffffff10c077836 */ /* 0x040fe40000000000 */
[----:B------:R-:W-:-:S02]  /*0160*/  VIADD R9, R12, 0xfffffff2 ;  /* 0xfffffff20c097836 */ /* 0x000fc40000000000 */
[C---:B------:R-:W-:Y:S02]  /*0170*/  VIADD R15, R12.reuse, 0xfffffff3 ;  /* 0xfffffff30c0f7836 */ /* 0x040fe40000000000 */
[C---:B------:R-:W-:Y:S02]  /*0180*/  VIADD R11, R12.reuse, 0xfffffff4 ;  /* 0xfffffff40c0b7836 */ /* 0x040fe40000000000 */
        /* <DEDUP_REMOVED lines=10> */
[-CC-:B------:R-:W-:Y:S02]  /*0230*/  IMAD R16, R16, R0.reuse, R19.reuse ;  /* 0x0000000010107224 */ /* 0x180fe400078e0213 */
[-CC-:B------:R-:W-:Y:S02]  /*0240*/  IMAD R5, R5, R0.reuse, R19.reuse ;  /* 0x0000000005057224 */ /* 0x180fe400078e0213 */
[-CC-:B------:R-:W-:Y:S02]  /*0250*/  IMAD R7, R7, R0.reuse, R19.reuse ;  /* 0x0000000007077224 */ /* 0x180fe400078e0213 */
[-CC-:B------:R-:W-:Y:S02]  /*0260*/  IMAD R9, R9, R0.reuse, R19.reuse ;  /* 0x0000000009097224 */ /* 0x180fe400078e0213 */
[-CC-:B------:R-:W-:Y:S02]  /*0270*/  IMAD R15, R15, R0.reuse, R19.reuse ;  /* 0x000000000f0f7224 */ /* 0x180fe400078e0213 */
[----:B------:R-:W-:-:S02]  /*0280*/  IMAD R11, R11, R0, R19 ;  /* 0x000000000b0b7224 */ /* 0x000fc400078e0213 */
        /* <DEDUP_REMOVED lines=9> */
[----:B------:R-:W-:Y:S02]  /*0320*/  IMAD R12, R12, R0, R19 ;  /* 0x000000000c0c7224 */ /* 0x000fe400078e0213 */
[----:B0-----:R-:W-:-:S07]  /*0330*/  IMAD.MOV R4, RZ, RZ, -R4 ;  /* 0x000000ffff047224 */ /* 0x001fce00078e0a04 */
.L_x_1:
[----:B------:R-:W-:-:S04]  /*0340*/  IADD3 R18, P1, PT, R12, UR6, RZ ;  /* 0x000000060c127c10 */ /* 0x000fc8000ff3e0ff */
[----:B------:R-:W-:Y:S02]  /*0350*/  LEA.HI.X.SX32 R19, R12, UR7, 0x1, P1 ;  /* 0x000000070c137c11 */ /* 0x000fe400088f0eff */
[----:B0-----:R-:W-:-:S03]  /*0360*/  IADD3 R22, P1, PT, R0, R18, RZ ;  /* 0x0000001200167210 */ /* 0x001fc60007f3e0ff */
[----:B------:R-:W2:Y:S02]  /*0370*/  LDG.E.U8 R26, desc[UR4][R18.64] ;  /* 0x00000004121a7981 */ /* 0x000ea4000c1e1100 */
[----:B------:R-:W-:-:S05]  /*0380*/  IMAD.X R23, RZ, RZ, R19, P1 ;  /* 0x000000ffff177224 */ /* 0x000fca00008e0613 */
[----:B------:R-:W2:Y:S01]  /*0390*/  LDG.E.U8 R28, desc[UR4][R22.64] ;  /* 0x00000004161c7981 */ /* 0x000ea2000c1e1100 */
[----:B------:R-:W-:-:S04]  /*03a0*/  IADD3 R20, P1, PT, R10, UR6, RZ ;  /* 0x000000060a147c10 */ /* 0x000fc8000ff3e0ff */
[----:B------:R-:W-:Y:S02]  /*03b0*/  LEA.HI.X.SX32 R21, R10, UR7, 0x1, P1 ;  /* 0x000000070a157c11 */ /* 0x000fe400088f0eff */
[----:B--2---:R-:W-:-:S05]  /*03c0*/  LOP3.LUT R28, R28, R26, RZ, 0x3c, !PT ;  /* 0x0000001a1c1c7212 */ /* 0x004fca00078e3cff */
[----:B------:R0:W-:Y:S04]  /*03d0*/  STG.E.U8 desc[UR4][R22.64], R28 ;  /* 0x0000001c16007986 */ /* 0x0001e8000c101104 */
[----:B0-----:R-:W2:Y:S01]  /*03e0*/  LDG.E.U8 R28, desc[UR4][R20.64] ;  /* 0x00000004141c7981 */ /* 0x001ea2000c1e1100 */
[----:B------:R-:W-:-:S04]  /*03f0*/  IADD3 R22, P1, PT, R14, UR6, RZ ;  /* 0x000000060e167c10 */ /* 0x000fc8000ff3e0ff */
[----:B------:R-:W-:Y:S02]  /*0400*/  LEA.HI.X.SX32 R23, R14, UR7, 0x1, P1 ;  /* 0x000000070e177c11 */ /* 0x000fe400088f0eff */
[----:B--2---:R-:W-:-:S05]  /*0410*/  LOP3.LUT R26, R26, R28, RZ, 0x3c, !PT ;  /* 0x0000001c1a1a7212 */ /* 0x004fca00078e3cff */
[----:B------:R0:W-:Y:S04]  /*0420*/  STG.E.U8 desc[UR4][R18.64], R26 ;  /* 0x0000001a12007986 */ /* 0x0001e8000c101104 */
[----:B------:R-:W2:Y:S04]  /*0430*/  LDG.E.U8 R28, desc[UR4][R20.64] ;  /* 0x00000004141c7981 */ /* 0x000ea8000c1e1100 */
        /* <DEDUP_REMOVED lines=75> */
[----:B------:R-:W-:Y:S02]  /*08f0*/  IADD3 R24, PT, PT, -R0, R24, -R0 ;  /* 0x0000001800187210 */ /* 0x000fe40007ffe900 */
[----:B--2---:R-:W-:-:S05]  /*0900*/  LOP3.LUT R26, R28, R26, RZ, 0x3c, !PT ;  /* 0x0000001a1c1a7212 */ /* 0x004fca00078e3cff */
[----:B------:R0:W-:Y:S04]  /*0910*/  STG.E.U8 desc[UR4][R20.64], R26 ;  /* 0x0000001a14007986 */ /* 0x0001e8000c101104 */
[----:B------:R1:W2:Y:S04]  /*0920*/  LDG.E.U8 R18, desc[UR4][R18.64] ;  /* 0x0000000412127981 */ /* 0x0002a8000c1e1100 */
[----:B0-----:R-:W2:Y:S01]  /*0930*/  LDG.E.U8 R26, desc[UR4][R22.64] ;  /* 0x00000004161a7981 */ /* 0x001ea2000c1e1100 */
[----:B------:R-:W-:Y:S01]  /*0940*/  IADD3 R24, PT, PT, -R0, R24, -R0 ;  /* 0x0000001800187210 */ /* 0x000fe20007ffe900 */
[----:B------:R-:W-:-:S03]  /*0950*/  VIADD R4, R4, 0x10 ;  /* 0x0000001004047836 */ /* 0x000fc60000000000 */
[--C-:B------:R-:W-:Y:S02]  /*0960*/  IADD3 R24, PT, PT, -R0, R24, -R0.reuse ;  /* 0x0000001800187210 */ /* 0x100fe40007ffe900 */
[----:B------:R-:W-:Y:S02]  /*0970*/  ISETP.NE.AND P1, PT, R4, RZ, PT ;  /* 0x000000ff0400720c */ /* 0x000fe40003f25270 */
[----:B-1----:R-:W-:-:S04]  /*0980*/  IADD3 R19, PT, PT, -R0, R24, -R0 ;  /* 0x0000001800137210 */ /* 0x002fc80007ffe900 */
[----:B------:R-:W-:-:S04]  /*0990*/  IADD3 R19, PT, PT, -R0, R19, -R0 ;  /* 0x0000001300137210 */ /* 0x000fc80007ffe900 */
[----:B------:R-:W-:-:S04]  /*09a0*/  IADD3 R19, PT, PT, -R0, R19, -R0 ;  /* 0x0000001300137210 */ /* 0x000fc80007ffe900 */
[C---:B------:R-:W-:Y:S01]  /*09b0*/  IADD3 R19, PT, PT, -R0.reuse, R19, -R0 ;  /* 0x0000001300137210 */ /* 0x040fe20007ffe900 */
[C---:B------:R-:W-:Y:S02]  /*09c0*/  IMAD R16, R0.reuse, -0x10, R16 ;  /* 0xfffffff000107824 */ /* 0x040fe400078e0210 */
[C---:B------:R-:W-:Y:S01]  /*09d0*/  IMAD R5, R0.reuse, -0x10, R5 ;  /* 0xfffffff000057824 */ /* 0x040fe200078e0205 */
[C---:B------:R-:W-:Y:S01]  /*09e0*/  IADD3 R24, PT, PT, -R0.reuse, R19, -R0 ;  /* 0x0000001300187210 */ /* 0x040fe20007ffe900 */
[C---:B------:R-:W-:Y:S02]  /*09f0*/  IMAD R7, R0.reuse, -0x10, R7 ;  /* 0xfffffff000077824 */ /* 0x040fe400078e0207 */
[C---:B------:R-:W-:Y:S02]  /*0a00*/  IMAD R9, R0.reuse, -0x10, R9 ;  /* 0xfffffff000097824 */ /* 0x040fe400078e0209 */
[C---:B------:R-:W-:Y:S02]  /*0a10*/  IMAD R15, R0.reuse, -0x10, R15 ;  /* 0xfffffff0000f7824 */ /* 0x040fe400078e020f */
[----:B------:R-:W-:-:S02]  /*0a20*/  IMAD R11, R0, -0x10, R11 ;  /* 0xfffffff0000b7824 */ /* 0x000fc400078e020b */
[C---:B------:R-:W-:Y:S02]  /*0a30*/  IMAD R13, R0.reuse, -0x10, R13 ;  /* 0xfffffff0000d7824 */ /* 0x040fe400078e020d */
[C---:B------:R-:W-:Y:S02]  /*0a40*/  IMAD R27, R0.reuse, -0x10, R27 ;  /* 0xfffffff0001b7824 */ /* 0x040fe400078e021b */
[C---:B------:R-:W-:Y:S02]  /*0a50*/  IMAD R17, R0.reuse, -0x10, R17 ;  /* 0xfffffff000117824 */ /* 0x040fe400078e0211 */
[C---:B------:R-:W-:Y:S02]  /*0a60*/  IMAD R25, R0.reuse, -0x10, R25 ;  /* 0xfffffff000197824 */ /* 0x040fe400078e0219 */
[C---:B------:R-:W-:Y:S02]  /*0a70*/  IMAD R8, R0.reuse, -0x10, R8 ;  /* 0xfffffff000087824 */ /* 0x040fe400078e0208 */
[----:B------:R-:W-:-:S02]  /*0a80*/  IMAD R29, R0, -0x10, R29 ;  /* 0xfffffff0001d7824 */ /* 0x000fc400078e021d */
[C---:B------:R-:W-:Y:S02]  /*0a90*/  IMAD R6, R0.reuse, -0x10, R6 ;  /* 0xfffffff000067824 */ /* 0x040fe400078e0206 */
[C---:B------:R-:W-:Y:S02]  /*0aa0*/  IMAD R14, R0.reuse, -0x10, R14 ;  /* 0xfffffff0000e7824 */ /* 0x040fe400078e020e */
[C---:B------:R-:W-:Y:S02]  /*0ab0*/  IMAD R10, R0.reuse, -0x10, R10 ;  /* 0xfffffff0000a7824 */ /* 0x040fe400078e020a */
[----:B------:R-:W-:Y:S01]  /*0ac0*/  IMAD R12, R0, -0x10, R12 ;  /* 0xfffffff0000c7824 */ /* 0x000fe200078e020c */
[----:B--2---:R-:W-:-:S05]  /*0ad0*/  LOP3.LUT R28, R26, R18, RZ, 0x3c, !PT ;  /* 0x000000121a1c7212 */ /* 0x004fca00078e3cff */
[----:B------:R0:W-:Y:S01]  /*0ae0*/  STG.E.U8 desc[UR4][R22.64], R28 ;  /* 0x0000001c16007986 */ /* 0x0001e2000c101104 */
[----:B------:R-:W-:Y:S05]  /*0af0*/  @P1 BRA `(.L_x_1) ;  /* 0xfffffff800101947 */ /* 0x000fea000383ffff */
.L_x_0:
[----:B------:R-:W-:Y:S05]  /*0b00*/  @!P0 EXIT ;  /* 0x000000000000894d */ /* 0x000fea0003800000 */
[----:B------:R-:W-:Y:S02]  /*0b10*/  ISETP.GE.U32.AND P1, PT, R3, 0x8, PT ;  /* 0x000000080300780c */ /* 0x000fe40003f26070 */
[----:B------:R-:W-:-:S04]  /*0b20*/  LOP3.LUT R14, R2, 0x7, RZ, 0xc0, !PT ;  /* 0x00000007020e7812 */ /* 0x000fc800078ec0ff */
[----:B------:R-:W-:-:S07]  /*0b30*/  ISETP.NE.AND P0, PT, R14, RZ, PT ;  /* 0x000000ff0e00720c */ /* 0x000fce0003f05270 */
[----:B------:R-:W-:Y:S06]  /*0b40*/  @!P1 BRA `(.L_x_2) ;  /* 0x0000000000e89947 */ /* 0x000fec0003800000 */
[----:B------:R-:W1:Y:S01]  /*0b50*/  LDCU.64 UR6, c[0x0][0x380] ;  /* 0x00007000ff0677ac */ /* 0x000e620008000a00 */
[----:B------:R-:W-:-:S05]  /*0b60*/  IMAD.IADD R3, R24, 0x1, -R0 ;  /* 0x0000000118037824 */ /* 0x000fca00078e0a00 */
[----:B-1----:R-:W-:-:S04]  /*0b70*/  IADD3 R6, P1, PT, R3, UR6, RZ ;  /* 0x0000000603067c10 */ /* 0x002fc8000ff3e0ff */
[----:B------:R-:W-:Y:S02]  /*0b80*/  LEA.HI.X.SX32 R7, R3, UR7, 0x1, P1 ;  /* 0x0000000703077c11 */ /* 0x000fe400088f0eff */
[----:B------:R-:W-:-:S03]  /*0b90*/  IADD3 R12, P1, PT, R0, R6, RZ ;  /* 0x00000006000c7210 */ /* 0x000fc60007f3e0ff */
[----:B------:R-:W2:Y:S02]  /*0ba0*/  LDG.E.U8 R10, desc[UR4][R6.64] ;  /* 0x00000004060a7981 */ /* 0x000ea4000c1e1100 */
[----:B------:R-:W-:-:S05]  /*0bb0*/  IMAD.X R13, RZ, RZ, R7, P1 ;  /* 0x000000ffff0d7224 */ /* 0x000fca00008e0607 */
[----:B------:R-:W2:Y:S01]  /*0bc0*/  LDG.E.U8 R9, desc[UR4][R12.64] ;  /* 0x000000040c097981 */ /* 0x000ea2000c1e1100 */
[----:B------:R-:W-:-:S05]  /*0bd0*/  IMAD.IADD R11, R3, 0x1, -R0 ;  /* 0x00000001030b7824 */ /* 0x000fca00078e0a00 */
[----:B------:R-:W-:-:S04]  /*0be0*/  IADD3 R4, P1, PT, R11, UR6, RZ ;  /* 0x000000060b047c10 */ /* 0x000fc8000ff3e0ff */
[----:B------:R-:W-:Y:S02]  /*0bf0*/  LEA.HI.X.SX32 R5, R11, UR7, 0x1, P1 ;  /* 0x000000070b057c11 */ /* 0x000fe400088f0eff */
[----:B--2---:R-:W-:-:S05]  /*0c00*/  LOP3.LUT R3, R9, R10, RZ, 0x3c, !PT ;  /* 0x0000000a09037212 */ /* 0x004fca00078e3cff */
[----:B------:R1:W-:Y:S04]  /*0c10*/  STG.E.U8 desc[UR4][R12.64], R3 ;  /* 0x000000030c007986 */ /* 0x0003e8000c101104 */
[----:B------:R-:W2:Y:S01]  /*0c20*/  LDG.E.U8 R15, desc[UR4][R4.64] ;  /* 0x00000004040f7981 */ /* 0x000ea2000c1e1100 */
[----:B------:R-:W-:-:S05]  /*0c30*/  IMAD.IADD R11, R11, 0x1, -R0 ;  /* 0x000000010b0b7824 */ /* 0x000fca00078e0a00 */
[----:B------:R-:W-:-:S04]  /*0c40*/  IADD3 R8, P1, PT, R11, UR6, RZ ;  /* 0x000000060b087c10 */ /* 0x000fc8000ff3e0ff */
[----:B------:R-:W-:Y:S02]  /*0c50*/  LEA.HI.X.SX32 R9, R11, UR7, 0x1, P1 ;  /* 0x000000070b097c11 */ /* 0x000fe400088f0eff */
[----:B--2---:R-:W-:-:S05]  /*0c60*/  LOP3.LUT R15, R10, R15, RZ, 0x3c, !PT ;  /* 0x0000000f0a0f7212 */ /* 0x004fca00078e3cff */
[----:B------:R2:W-:Y:S04]  /*0c70*/  STG.E.U8 desc[UR4][R6.64], R15 ;  /* 0x0000000f06007986 */ /* 0x0005e8000c101104 */
[----:B------:R-:W3:Y:S04]  /*0c80*/  LDG.E.U8 R17, desc[UR4][R4.64] ;  /* 0x0000000404117981 */ /* 0x000ee8000c1e1100 */
[----:B------:R-:W3:Y:S01]  /*0c90*/  LDG.E.U8 R16, desc[UR4][R8.64] ;  /* 0x0000000408107981 */ /* 0x000ee2000c1e1100 */
[----:B------:R-:W-:-:S05]  /*0ca0*/  IMAD.IADD R19, R11, 0x1, -R0 ;  /* 0x000000010b137824 */ /* 0x000fca00078e0a00 */
[----:B------:R-:W-:-:S04]  /*0cb0*/  IADD3 R10, P1, PT, R19, UR6, RZ ;  /* 0x00000006130a7c10 */ /* 0x000fc8000ff3e0ff */
[----:B------:R-:W-:Y:S02]  /*0cc0*/  LEA.HI.X.SX32 R11, R19, UR7, 0x1, P1 ;  /* 0x00000007130b7c11 */ /* 0x000fe400088f0eff */
[----:B---3--:R-:W-:-:S05]  /*0cd0*/  LOP3.LUT R17, R17, R16, RZ, 0x3c, !PT ;  /* 0x0000001011117212 */ /* 0x008fca00078e3cff */
[----:B------:R3:W-:Y:S04]  /*0ce0*/  STG.E.U8 desc[UR4][R4.64], R17 ;  /* 0x0000001104007986 */ /* 0x0007e8000c101104 */
[----:B-1----:R-:W4:Y:S04]  /*0cf0*/  LDG.E.U8 R12, desc[UR4][R8.64] ;  /* 0x00000004080c7981 */ /* 0x002f28000c1e1100 */
[----:B------:R-:W4:Y:S01]  /*0d00*/  LDG.E.U8 R3, desc[UR4][R10.64] ;  /* 0x000000040a037981 */ /* 0x000f22000c1e1100 */
[----:B------:R-:W-:-:S05]  /*0d10*/  IMAD.IADD R19, R19, 0x1, -R0 ;  /* 0x0000000113137824 */ /* 0x000fca00078e0a00 */
[----:B--2---:R-:W-:-:S04]  /*0d20*/  IADD3 R6, P1, PT, R19, UR6, RZ ;  /* 0x0000000613067c10 */ /* 0x004fc8000ff3e0ff */
[----:B------:R-:W-:Y:S02]  /*0d30*/  LEA.HI.X.SX32 R7, R19, UR7, 0x1, P1 ;  /* 0x0000000713077c11 */ /* 0x000fe400088f0eff */
[----:B----4-:R-:W-:-:S05]  /*0d40*/  LOP3.LUT R3, R12, R3, RZ, 0x3c, !PT ;  /* 0x000000030c037212 */ /* 0x010fca00078e3cff */
[----:B------:R1:W-:Y:S04]  /*0d50*/  STG.E.U8 desc[UR4][R8.64], R3 ;  /* 0x0000000308007986 */ /* 0x0003e8000c101104 */
[----:B------:R-:W2:Y:S04]  /*0d60*/  LDG.E.U8 R13, desc[UR4][R10.64] ;  /* 0x000000040a0d7981 */ /* 0x000ea8000c1e1100 */
[----:B------:R-:W2:Y:S01]  /*0d70*/  LDG.E.U8 R12, desc[UR4][R6.64] ;  /* 0x00000004060c7981 */ /* 0x000ea2000c1e1100 */
[----:B------:R-:W-:-:S05]  /*0d80*/  IMAD.IADD R19, R19, 0x1, -R0 ;  /* 0x0000000113137824 */ /* 0x000fca00078e0a00 */
[----:B---3--:R-:W-:-:S04]  /*0d90*/  IADD3 R4, P1, PT, R19, UR6, RZ ;  /* 0x0000000613047c10 */ /* 0x008fc8000ff3e0ff */
[----:B------:R-:W-:Y:S02]  /*0da0*/  LEA.HI.X.SX32 R5, R19, UR7, 0x1, P1 ;  /* 0x0000000713057c11 */ /* 0x000fe400088f0eff */
[----:B--2---:R-:W-:-:S05]  /*0db0*/  LOP3.LUT R13, R13, R12, RZ, 0x3c, !PT ;  /* 0x0000000c0d0d7212 */ /* 0x004fca00078e3cff */
[----:B------:R2:W-:Y:S04]  /*0dc0*/  STG.E.U8 desc[UR4][R10.64], R13 ;  /* 0x0000000d0a007986 */ /* 0x0005e8000c101104 */
[----:B------:R-:W3:Y:S04]  /*0dd0*/  LDG.E.U8 R15, desc[UR4][R6.64] ;  /* 0x00000004060f7981 */ /* 0x000ee8000c1e1100 */
[----:B------:R-:W3:Y:S01]  /*0de0*/  LDG.E.U8 R12, desc[UR4][R4.64] ;  /* 0x00000004040c7981 */ /* 0x000ee2000c1e1100 */
[----:B------:R-:W-:-:S05]  /*0df0*/  IMAD.IADD R19, R19, 0x1, -R0 ;  /* 0x0000000113137824 */ /* 0x000fca00078e0a00 */
[----:B-1----:R-:W-:-:S04]  /*0e00*/  IADD3 R8, P1, PT, R19, UR6, RZ ;  /* 0x0000000613087c10 */ /* 0x002fc8000ff3e0ff */
[----:B------:R-:W-:Y:S02]  /*0e10*/  LEA.HI.X.SX32 R9, R19, UR7, 0x1, P1 ;  /* 0x0000000713097c11 */ /* 0x000fe400088f0eff */
[----:B---3--:R-:W-:-:S05]  /*0e20*/  LOP3.LUT R15, R15, R12, RZ, 0x3c, !PT ;  /* 0x0000000c0f0f7212 */ /* 0x008fca00078e3cff */
[----:B------:R1:W-:Y:S04]  /*0e30*/  STG.E.U8 desc[UR4][R6.64], R15 ;  /* 0x0000000f06007986 */ /* 0x0003e8000c101104 */
[----:B------:R-:W3:Y:S04]  /*0e40*/  LDG.E.U8 R12, desc[UR4][R4.64] ;  /* 0x00000004040c7981 */ /* 0x000ee8000c1e1100 */
[----:B------:R-:W3:Y:S01]  /*0e50*/  LDG.E.U8 R3, desc[UR4][R8.64] ;  /* 0x0000000408037981 */ /* 0x000ee2000c1e1100 */
[----:B------:R-:W-:-:S05]  /*0e60*/  IMAD.IADD R24, R19, 0x1, -R0 ;  /* 0x0000000113187824 */ /* 0x000fca00078e0a00 */
[----:B--2---:R-:W-:-:S04]  /*0e70*/  IADD3 R10, P1, PT, R24, UR6, RZ ;  /* 0x00000006180a7c10 */ /* 0x004fc8000ff3e0ff */
[----:B------:R-:W-:Y:S02]  /*0e80*/  LEA.HI.X.SX32 R11, R24, UR7, 0x1, P1 ;  /* 0x00000007180b7c11 */ /* 0x000fe400088f0eff */
[----:B---3--:R-:W-:-:S05]  /*0e90*/  LOP3.LUT R3, R12, R3, RZ, 0x3c, !PT ;  /* 0x000000030c037212 */ /* 0x008fca00078e3cff */
[----:B------:R1:W-:Y:S04]  /*0ea0*/  STG.E.U8 desc[UR4][R4.64], R3 ;  /* 0x0000000304007986 */ /* 0x0003e8000c101104 */
[----:B------:R-:W2:Y:S04]  /*0eb0*/  LDG.E.U8 R10, desc[UR4][R10.64] ;  /* 0x000000040a0a7981 */ /* 0x000ea8000c1e1100 */
[----:B------:R-:W2:Y:S02]  /*0ec0*/  LDG.E.U8 R13, desc[UR4][R8.64] ;  /* 0x00000004080d7981 */ /* 0x000ea4000c1e1100 */
[----:B--2---:R-:W-:-:S05]  /*0ed0*/  LOP3.LUT R13, R13, R10, RZ, 0x3c, !PT ;  /* 0x0000000a0d0d7212 */ /* 0x004fca00078e3cff */
[----:B------:R1:W-:Y:S02]  /*0ee0*/  STG.E.U8 desc[UR4][R8.64], R13 ;  /* 0x0000000d08007986 */ /* 0x0003e4000c101104 */
.L_x_2:
[----:B------:R-:W-:Y:S05]  /*0ef0*/  @!P0 EXIT ;  /* 0x000000000000894d */ /* 0x000fea0003800000 */
[----:B------:R-:W-:Y:S02]  /*0f00*/  ISETP.GE.U32.AND P1, PT, R14, 0x4, PT ;  /* 0x000000040e00780c */ /* 0x000fe40003f26070 */
[----:B-1----:R-:W-:-:S04]  /*0f10*/  LOP3.LUT R6, R2, 0x3, RZ, 0xc0, !PT ;  /* 0x0000000302067812 */ /* 0x002fc800078ec0ff */
        /* <DEDUP_REMOVED lines=28> */
[----:B------:R-:W3:Y:S04]  /*10e0*/  LDG.E.U8 R12, desc[UR4][R12.64] ;  /* 0x000000040c0c7981 */ /* 0x000ee8000c1e1100 */
[----:B-1----:R-:W3:Y:S02]  /*10f0*/  LDG.E.U8 R11, desc[UR4][R4.64] ;  /* 0x00000004040b7981 */ /* 0x002ee4000c1e1100 */
[----:B---3--:R-:W-:-:S05]  /*1100*/  LOP3.LUT R11, R11, R12, RZ, 0x3c, !PT ;  /* 0x0000000c0b0b7212 */ /* 0x008fca00078e3cff */
[----:B------:R2:W-:Y:S02]  /*1110*/  STG.E.U8 desc[UR4][R4.64], R11 ;  /* 0x0000000b04007986 */ /* 0x0005e4000c101104 */
.L_x_3:
[----:B------:R-:W-:Y:S05]  /*1120*/  @!P0 EXIT ;  /* 0x000000000000894d */ /* 0x000fea0003800000 */
[----:B------:R-:W1:Y:S01]  /*1130*/  LDCU.64 UR6, c[0x0][0x380] ;  /* 0x00007000ff0677ac */ /* 0x000e620008000a00 */
[----:B--2---:R-:W-:Y:S02]  /*1140*/  IMAD.IADD R7, R24, 0x1, -R0 ;  /* 0x0000000118077824 */ /* 0x004fe400078e0a00 */
[----:B------:R-:W-:Y:S01]  /*1150*/  IMAD.MOV R6, RZ, RZ, -R6 ;  /* 0x000000ffff067224 */ /* 0x000fe200078e0a06 */
[----:B-1----:R-:W-:-:S05]  /*1160*/  IADD3 R8, P0, PT, R0, UR6, RZ ;  /* 0x0000000600087c10 */ /* 0x002fca000ff1e0ff */
[----:B------:R-:W-:-:S08]  /*1170*/  IMAD.X R10, RZ, RZ, UR7, P0 ;  /* 0x00000007ff0a7e24 */ /* 0x000fd000080e06ff */
.L_x_4:
[----:B------:R-:W-:Y:S02]  /*1180*/  SHF.R.S32.HI R5, RZ, 0x1f, R7 ;  /* 0x0000001fff057819 */ /* 0x000fe40000011407 */
[C---:B-1----:R-:W-:Y:S02]  /*1190*/  IADD3 R2, P0, PT, R7.reuse, R8, RZ ;  /* 0x0000000807027210 */ /* 0x042fe40007f1e0ff */
[----:B------:R-:W-:-:S03]  /*11a0*/  IADD3 R4, P1, PT, R7, UR6, RZ ;  /* 0x0000000607047c10 */ /* 0x000fc6000ff3e0ff */
[C---:B------:R-:W-:Y:S01]  /*11b0*/  IMAD.X R3, R5.reuse, 0x1, R10, P0 ;  /* 0x0000000105037824 */ /* 0x040fe200000e060a */
[----:B------:R-:W-:-:S04]  /*11c0*/  IADD3.X R5, PT, PT, R5, UR7, RZ, P1, !PT ;  /* 0x0000000705057c10 */ /* 0x000fc80008ffe4ff */
[----:B------:R-:W2:Y:S04]  /*11d0*/  LDG.E.U8 R9, desc[UR4][R2.64] ;  /* 0x0000000402097981 */ /* 0x000ea8000c1e1100 */
[----:B------:R-:W2:Y:S01]  /*11e0*/  LDG.E.U8 R4, desc[UR4][R4.64] ;  /* 0x0000000404047981 */ /* 0x000ea2000c1e1100 */
[----:B------:R-:W-:-:S05]  /*11f0*/  VIADD R6, R6, 0x1 ;  /* 0x0000000106067836 */ /* 0x000fca0000000000 */
[----:B------:R-:W-:Y:S01]  /*1200*/  ISETP.NE.AND P0, PT, R6, RZ, PT ;  /* 0x000000ff0600720c */ /* 0x000fe20003f05270 */
[----:B------:R-:W-:Y:S01]  /*1210*/  IMAD.IADD R7, R7, 0x1, -R0 ;  /* 0x0000000107077824 */ /* 0x000fe200078e0a00 */
[----:B--2---:R-:W-:-:S05]  /*1220*/  LOP3.LUT R9, R9, R4, RZ, 0x3c, !PT ;  /* 0x0000000409097212 */ /* 0x004fca00078e3cff */
[----:B------:R1:W-:Y:S06]  /*1230*/  STG.E.U8 desc[UR4][R2.64], R9 ;  /* 0x0000000902007986 */ /* 0x0003ec000c101104 */
[----:B------:R-:W-:Y:S05]  /*1240*/  @P0 BRA `(.L_x_4) ;  /* 0xfffffffc00cc0947 */ /* 0x000fea000383ffff */
[----:B------:R-:W-:Y:S05]  /*1250*/  EXIT ;  /* 0x000000000000794d */ /* 0x000fea0003800000 */
.L_x_5:
[----:B------:R-:W-:-:S00]  /*1260*/  BRA `(.L_x_5) ;  /* 0xfffffffc00fc7947 */ /* 0x000fc0000383ffff */
[----:B------:R-:W-:-:S00]  /*1270*/  NOP ;  /* 0x0000000000007918 */ /* 0x000fc00000000000 */
        /* <DEDUP_REMOVED lines=8> */
.L_x_20:


//--------------------- .text._Z10ENC_XOR_LRPhi   --------------------------
	.section	.text._Z10ENC_XOR_LRPhi,"ax",@progbits
	.align	128
        .global         _Z10ENC_XOR_LRPhi
        .type           _Z10ENC_XOR_LRPhi,@function
        .size           _Z10ENC_XOR_LRPhi,(.L_x_21 - _Z10ENC_XOR_LRPhi)
        .other          _Z10ENC_XOR_LRPhi,@"STO_CUDA_ENTRY STV_DEFAULT"
_Z10ENC_XOR_LRPhi:
.text._Z10ENC_XOR_LRPhi:
[----:B------:R-:W-:Y:S08]  /*0000*/  LDC R1, c[0x0][0x37c] ;  /* 0x0000df00ff017b82 */ /* 0x000ff00000000800 */
[----:B------:R-:W0:Y:S02]  /*0010*/  LDC R4, c[0x0][0x388] ;  /* 0x0000e200ff047b82 */ /* 0x000e240000000800 */
[----:B0-----:R-:W-:-:S13]  /*0020*/  ISETP.GE.AND P0, PT, R4, 0x2, PT ;  /* 0x000000020400780c */ /* 0x001fda0003f06270 */
[----:B------:R-:W-:Y:S05]  /*0030*/  @!P0 EXIT ;  /* 0x000000000000894d */ /* 0x000fea0003800000 */
[----:B------:R-:W0:Y:S01]  /*0040*/  S2R R5, SR_CTAID.X ;  /* 0x0000000000057919 */ /* 0x000e220000002500 */
[----:B------:R-:W0:Y:S01]  /*0050*/  LDC R0, c[0x0][0x360] ;  /* 0x0000d800ff007b82 */ /* 0x000e220000000800 */
[C---:B------:R-:W-:Y:S01]  /*0060*/  VIADD R3, R4.reuse, 0xfffffffe ;  /* 0xfffffffe04037836 */ /* 0x040fe20000000000 */
[----:B------:R-:W1:Y:S01]  /*0070*/  LDCU.64 UR4, c[0x0][0x358] ;  /* 0x00006b00ff0477ac */ /* 0x000e620008000a00 */
[----:B------:R-:W2:Y:S01]  /*0080*/  S2R R8, SR_TID.X ;  /* 0x0000000000087919 */ /* 0x000ea20000002100 */
[----:B------:R-:W-:Y:S02]  /*0090*/  VIADD R2, R4, 0xffffffff ;  /* 0xffffffff04027836 */ /* 0x000fe40000000000 */
[----:B------:R-:W-:-:S03]  /*00a0*/  ISETP.GE.U32.AND P1, PT, R3, 0xf, PT ;  /* 0x0000000f0300780c */ /* 0x000fc60003f26070 */
[----:B------:R-:W-:-:S04]  /*00b0*/  LOP3.LUT R14, R2, 0xf, RZ, 0xc0, !PT ;  /* 0x0000000f020e7812 */ /* 0x000fc800078ec0ff */
[----:B------:R-:W-:Y:S01]  /*00c0*/  ISETP.NE.AND P0, PT, R14, RZ, PT ;  /* 0x000000ff0e00720c */ /* 0x000fe20003f05270 */
[----:B0-----:R-:W-:-:S04]  /*00d0*/  IMAD R3, R5, R0, RZ ;  /* 0x0000000005037224 */ /* 0x001fc800078e02ff */
[----:B--2---:R-:W-:Y:S01]  /*00e0*/  IMAD R3, R3, R4, R8 ;  /* 0x0000000403037224 */ /* 0x004fe200078e0208 */
[----:B-1----:R-:W-:Y:S07]  /*00f0*/  @!P1 BRA `(.L_x_6) ;  /* 0x00000004007c9947 */ /* 0x002fee0003800000 */
[----:B------:R-:W0:Y:S02]  /*0100*/  LDCU.64 UR6, c[0x0][0x380] ;  /* 0x00007000ff0677ac */ /* 0x000e240008000a00 */
[----:B0-----:R-:W-:-:S04]  /*0110*/  IADD3 R6, P1, PT, R3, UR6, RZ ;  /* 0x0000000603067c10 */ /* 0x001fc8000ff3e0ff */
[----:B------:R-:W-:-:S05]  /*0120*/  LEA.HI.X.SX32 R7, R3, UR7, 0x1, P1 ;  /* 0x0000000703077c11 */ /* 0x000fca00088f0eff */
[----:B------:R0:W5:Y:S01]  /*0130*/  LDG.E.U8 R12, desc[UR4][R6.64] ;  /* 0x00000004060c7981 */ /* 0x000162000c1e1100 */
[----:B------:R-:W-:Y:S01]  /*0140*/  IMAD R5, R5, R4, RZ ;  /* 0x0000000405057224 */ /* 0x000fe200078e02ff */
[----:B------:R-:W-:-:S03]  /*0150*/  LOP3.LUT R4, R2, 0xfffffff0, RZ, 0xc0, !PT ;  /* 0xfffffff002047812 */ /* 0x000fc600078ec0ff */
[----:B------:R-:W-:Y:S02]  /*0160*/  IMAD R5, R5, R0, R0 ;  /* 0x0000000005057224 */ /* 0x000fe400078e0200 */
[----:B------:R-:W-:Y:S02]  /*0170*/  IMAD.MOV R4, RZ, RZ, -R4 ;  /* 0x000000ffff047224 */ /* 0x000fe400078e0a04 */
[----:B------:R-:W-:-:S07]  /*0180*/  IMAD.IADD R5, R5, 0x1, R8 ;  /* 0x0000000105057824 */ /* 0x000fce00078e0208 */
.L_x_7:
[----:B01----:R-:W-:-:S04]  /*0190*/  IADD3 R6, P1, PT, R5, UR6, RZ ;  /* 0x0000000605067c10 */ /* 0x003fc8000ff3e0ff */
[----:B------:R-:W-:-:S05]  /*01a0*/  LEA.HI.X.SX32 R7, R5, UR7, 0x1, P1 ;  /* 0x0000000705077c11 */ /* 0x000fca00088f0eff */
[----:B------:R-:W2:Y:S01]  /*01b0*/  LDG.E.U8 R11, desc[UR4][R6.64] ;  /* 0x00000004060b7981 */ /* 0x000ea2000c1e1100 */
[----:B------:R-:W-:-:S05]  /*01c0*/  IADD3 R8, P1, PT, R0, R6, RZ ;  /* 0x0000000600087210 */ /* 0x000fca0007f3e0ff */
[----:B------:R-:W-:Y:S01]  /*01d0*/  IMAD.X R9, RZ, RZ, R7, P1 ;  /* 0x000000ffff097224 */ /* 0x000fe200008e0607 */
[----:B--2--5:R-:W-:-:S05]  /*01e0*/  LOP3.LUT R15, R11, R12, RZ, 0x3c, !PT ;  /* 0x0000000c0b0f7212 */ /* 0x024fca00078e3cff */
[----:B------:R0:W-:Y:S04]  /*01f0*/  STG.E.U8 desc[UR4][R6.64], R15 ;  /* 0x0000000f06007986 */ /* 0x0001e8000c101104 */
[----:B------:R-:W2:Y:S01]  /*0200*/  LDG.E.U8 R12, desc[UR4][R8.64] ;  /* 0x00000004080c7981 */ /* 0x000ea2000c1e1100 */
[----:B------:R-:W-:-:S05]  /*0210*/  IADD3 R10, P1, PT, R0, R8, RZ ;  /* 0x00000008000a7210 */ /* 0x000fca0007f3e0ff */
[----:B------:R-:W-:Y:S01]  /*0220*/  IMAD.X R11, RZ, RZ, R9, P1 ;  /* 0x000000ffff0b7224 */ /* 0x000fe200008e0609 */
[----:B--2---:R-:W-:-:S05]  /*0230*/  LOP3.LUT R17, R12, R15, RZ, 0x3c, !PT ;  /* 0x0000000f0c117212 */ /* 0x004fca00078e3cff */
[----:B------:R1:W-:Y:S04]  /*0240*/  STG.E.U8 desc[UR4][R8.64], R17 ;  /* 0x0000001108007986 */ /* 0x0003e8000c101104 */
[----:B------:R-:W2:Y:S01]  /*0250*/  LDG.E.U8 R16, desc[UR4][R10.64] ;  /* 0x000000040a107981 */ /* 0x000ea2000c1e1100 */
[----:B------:R-:W-:-:S05]  /*0260*/  IADD3 R12, P1, PT, R0, R10, RZ ;  /* 0x0000000a000c7210 */ /* 0x000fca0007f3e0ff */
[----:B------:R-:W-:Y:S01]  /*0270*/  IMAD.X R13, RZ, RZ, R11, P1 ;  /* 0x000000ffff0d7224 */ /* 0x000fe200008e060b */
[----:B--2---:R-:W-:-:S05]  /*0280*/  LOP3.LUT R19, R16, R17, RZ, 0x3c, !PT ;  /* 0x0000001110137212 */ /* 0x004fca00078e3cff */
[----:B------:R2:W-:Y:S04]  /*0290*/  STG.E.U8 desc[UR4][R10.64], R19 ;  /* 0x000000130a007986 */ /* 0x0005e8000c101104 */
[----:B------:R-:W3:Y:S01]  /*02a0*/  LDG.E.U8 R16, desc[UR4][R12.64] ;  /* 0x000000040c107981 */ /* 0x000ee2000c1e1100 */
[----:B0-----:R-:W-:-:S05]  /*02b0*/  IADD3 R6, P1, PT, R0, R12, RZ ;  /* 0x0000000c00067210 */ /* 0x001fca0007f3e0ff */
[----:B------:R-:W-:Y:S01]  /*02c0*/  IMAD.X R7, RZ, RZ, R13, P1 ;  /* 0x000000ffff077224 */ /* 0x000fe200008e060d */
[----:B---3--:R-:W-:-:S05]  /*02d0*/  LOP3.LUT R15, R16, R19, RZ, 0x3c, !PT ;  /* 0x00000013100f7212 */ /* 0x008fca00078e3cff */
[----:B------:R0:W-:Y:S04]  /*02e0*/  STG.E.U8 desc[UR4][R12.64], R15 ;  /* 0x0000000f0c007986 */ /* 0x0001e8000c101104 */
[----:B------:R-:W3:Y:S01]  /*02f0*/  LDG.E.U8 R16, desc[UR4][R6.64] ;  /* 0x0000000406107981 */ /* 0x000ee2000c1e1100 */
[----:B-1----:R-:W-:-:S05]  /*0300*/  IADD3 R8, P1, PT, R0, R6, RZ ;  /* 0x0000000600087210 */ /* 0x002fca0007f3e0ff */
[----:B------:R-:W-:Y:S01]  /*0310*/  IMAD.X R9, RZ, RZ, R7, P1 ;  /* 0x000000ffff097224 */ /* 0x000fe200008e0607 */
[----:B---3--:R-:W-:-:S05]  /*0320*/  LOP3.LUT R17, R16, R15, RZ, 0x3c, !PT ;  /* 0x0000000f10117212 */ /* 0x008fca00078e3cff */
[----:B------:R1:W-:Y:S04]  /*0330*/  STG.E.U8 desc[UR4][R6.64], R17 ;  /* 0x0000001106007986 */ /* 0x0003e8000c101104 */
[----:B------:R-:W3:Y:S01]  /*0340*/  LDG.E.U8 R16, desc[UR4][R8.64] ;  /* 0x0000000408107981 */ /* 0x000ee2000c1e1100 */
[----:B--2---:R-:W-:-:S05]  /*0350*/  IADD3 R10, P1, PT, R0, R8, RZ ;  /* 0x00000008000a7210 */ /* 0x004fca0007f3e0ff */
[----:B------:R-:W-:Y:S01]  /*0360*/  IMAD.X R11, RZ, RZ, R9, P1 ;  /* 0x000000ffff0b7224 */ /* 0x000fe200008e0609 */
[----:B---3--:R-:W-:-:S05]  /*0370*/  LOP3.LUT R19, R16, R17, RZ, 0x3c, !PT ;  /* 0x0000001110137212 */ /* 0x008fca00078e3cff */
        /* <DEDUP_REMOVED lines=26> */
[----:B--2---:R-:W2:Y:S01]  /*0520*/  LDG.E.U8 R6, desc[UR4][R12.64] ;  /* 0x000000040c067981 */ /* 0x004ea2000c1e1100 */
        /* <DEDUP_REMOVED lines=19> */
[----:B------:R-:W0:Y:S01]  /*0660*/  LDG.E.U8 R12, desc[UR4][R6.64] ;  /* 0x00000004060c7981 */ /* 0x000e22000c1e1100 */
[----:B------:R-:W-:Y:S02]  /*0670*/  VIADD R4, R4, 0x10 ;  /* 0x0000001004047836 */ /* 0x000fe40000000000 */
[C---:B------:R-:W-:Y:S02]  /*0680*/  IMAD R3, R0.reuse, 0x10, R3 ;  /* 0x0000001000037824 */ /* 0x040fe400078e0203 */
[----:B------:R-:W-:Y:S01]  /*0690*/  IMAD R5, R0, 0x10, R5 ;  /* 0x0000001000057824 */ /* 0x000fe200078e0205 */
[----:B------:R-:W-:-:S02]  /*06a0*/  ISETP.NE.AND P1, PT, R4, RZ, PT ;  /* 0x000000ff0400720c */ /* 0x000fc40003f25270 */
[----:B0-----:R-:W-:-:S04]  /*06b0*/  LOP3.LUT R15, R12, R13, RZ, 0x3c, !PT ;  /* 0x0000000d0c0f7212 */ /* 0x001fc800078e3cff */
[----:B------:R-:W-:Y:S01]  /*06c0*/  PRMT R12, R15, 0x7610, R12 ;  /* 0x000076100f0c7816 */ /* 0x000fe2000000000c */
[----:B------:R1:W-:Y:S06]  /*06d0*/  STG.E.U8 desc[UR4][R6.64], R15 ;  /* 0x0000000f06007986 */ /* 0x0003ec000c101104 */
[----:B------:R-:W-:Y:S05]  /*06e0*/  @P1 BRA `(.L_x_7) ;  /* 0xfffffff800a81947 */ /* 0x000fea000383ffff */
.L_x_6:
[----:B------:R-:W-:Y:S05]  /*06f0*/  @!P0 EXIT ;  /* 0x000000000000894d */ /* 0x000fea0003800000 */
[----:B------:R-:W-:Y:S02]  /*0700*/  ISETP.GE.U32.AND P1, PT, R14, 0x8, PT ;  /* 0x000000080e00780c */ /* 0x000fe40003f26070 */
[----:B------:R-:W-:-:S04]  /*0710*/  LOP3.LUT R16, R2, 0x7, RZ, 0xc0, !PT ;  /* 0x0000000702107812 */ /* 0x000fc800078ec0ff */
[----:B------:R-:W-:-:S07]  /*0720*/  ISETP.NE.AND P0, PT, R16, RZ, PT ;  /* 0x000000ff1000720c */ /* 0x000fce0003f05270 */
[----:B------:R-:W-:Y:S06]  /*0730*/  @!P1 BRA `(.L_x_8) ;  /* 0x0000000000b49947 */ /* 0x000fec0003800000 */
[----:B------:R-:W1:Y:S02]  /*0740*/  LDCU.64 UR6, c[0x0][0x380] ;  /* 0x00007000ff0677ac */ /* 0x000e640008000a00 */
[----:B-1----:R-:W-:-:S04]  /*0750*/  IADD3 R10, P1, PT, R3, UR6, RZ ;  /* 0x00000006030a7c10 */ /* 0x002fc8000ff3e0ff */
[----:B------:R-:W-:Y:S02]  /*0760*/  LEA.HI.X.SX32 R11, R3, UR7, 0x1, P1 ;  /* 0x00000007030b7c11 */ /* 0x000fe400088f0eff */
[----:B------:R-:W-:-:S03]  /*0770*/  IADD3 R4, P1, PT, R0, R10, RZ ;  /* 0x0000000a00047210 */ /* 0x000fc60007f3e0ff */
[----:B------:R-:W2:Y:S02]  /*0780*/  LDG.E.U8 R10, desc[UR4][R10.64] ;  /* 0x000000040a0a7981 */ /* 0x000ea4000c1e1100 */
[----:B------:R-:W-:-:S05]  /*0790*/  IMAD.X R5, RZ, RZ, R11, P1 ;  /* 0x000000ffff057224 */ /* 0x000fca00008e060b */
        /* <DEDUP_REMOVED lines=15> */
[----:B0-----:R-:W3:Y:S01]  /*0890*/  LDG.E.U8 R4, desc[UR4][R10.64] ;  /* 0x000000040a047981 */ /* 0x001ee2000c1e1100 */
[----:B------:R-:W-:-:S05]  /*08a0*/  IADD3 R12, P1, PT, R0, R10, RZ ;  /* 0x0000000a000c7210 */ /* 0x000fca0007f3e0ff */
        /* <DEDUP_REMOVED lines=13> */
[----:B0-----:R-:W3:Y:S01]  /*0980*/  LDG.E.U8 R10, desc[UR4][R8.64] ;  /* 0x00000004080a7981 */ /* 0x001ee2000c1e1100 */
[----:B------:R-:W-:-:S05]  /*0990*/  IADD3 R4, P1, PT, R0, R8, RZ ;  /* 0x0000000800047210 */ /* 0x000fca0007f3e0ff */
[----:B------:R-:W-:Y:S01]  /*09a0*/  IMAD.X R5, RZ, RZ, R9, P1 ;  /* 0x000000ffff057224 */ /* 0x000fe200008e0609 */
[----:B---3--:R-:W-:-:S05]  /*09b0*/  LOP3.LUT R11, R10, R17, RZ, 0x3c, !PT ;  /* 0x000000110a0b7212 */ /* 0x008fca00078e3cff */
[----:B------:R2:W-:Y:S04]  /*09c0*/  STG.E.U8 desc[UR4][R8.64], R11 ;  /* 0x0000000b08007986 */ /* 0x0005e8000c101104 */
[----:B------:R-:W1:Y:S01]  /*09d0*/  LDG.E.U8 R10, desc[UR4][R4.64] ;  /* 0x00000004040a7981 */ /* 0x000e62000c1e1100 */
[----:B------:R-:W-:Y:S01]  /*09e0*/  IMAD R3, R0, 0x8, R3 ;  /* 0x0000000800037824 */ /* 0x000fe200078e0203 */
[----:B-1----:R-:W-:-:S05]  /*09f0*/  LOP3.LUT R13, R10, R11, RZ, 0x3c, !PT ;  /* 0x0000000b0a0d7212 */ /* 0x002fca00078e3cff */
[----:B------:R2:W-:Y:S02]  /*0a00*/  STG.E.U8 desc[UR4][R4.64], R13 ;  /* 0x0000000d04007986 */ /* 0x0005e4000c101104 */
.L_x_8:
[----:B------:R-:W-:Y:S05]  /*0a10*/  @!P0 EXIT ;  /* 0x000000000000894d */ /* 0x000fea0003800000 */
[----:B------:R-:W-:Y:S02]  /*0a20*/  ISETP.GE.U32.AND P1, PT, R16, 0x4, PT ;  /* 0x000000041000780c */ /* 0x000fe40003f26070 */
[----:B------:R-:W-:-:S04]  /*0a30*/  LOP3.LUT R2, R2, 0x3, RZ, 0xc0, !PT ;  /* 0x0000000302027812 */ /* 0x000fc800078ec0ff */
[----:B------:R-:W-:-:S07]  /*0a40*/  ISETP.NE.AND P0, PT, R2, RZ, PT ;  /* 0x000000ff0200720c */ /* 0x000fce0003f05270 */
[----:B------:R-:W-:Y:S06]  /*0a50*/  @!P1 BRA `(.L_x_9) ;  /* 0x0000000000649947 */ /* 0x000fec0003800000 */
[----:B------:R-:W2:Y:S02]  /*0a60*/  LDCU.64 UR6, c[0x0][0x380] ;  /* 0x00007000ff0677ac */ /* 0x000ea40008000a00 */
[----:B--2---:R-:W-:-:S04]  /*0a70*/  IADD3 R4, P1, PT, R3, UR6, RZ ;  /* 0x0000000603047c10 */ /* 0x004fc8000ff3e0ff */
[----:B------:R-:W-:Y:S02]  /*0a80*/  LEA.HI.X.SX32 R5, R3, UR7, 0x1, P1 ;  /* 0x0000000703057c11 */ /* 0x000fe400088f0eff */
[----:B-1----:R-:W-:-:S03]  /*0a90*/  IADD3 R6, P1, PT, R0, R4, RZ ;  /* 0x0000000400067210 */ /* 0x002fc60007f3e0ff */
        /* <DEDUP_REMOVED lines=17> */
[----:B0-----:R-:W2:Y:S01]  /*0bb0*/  LDG.E.U8 R6, desc[UR4][R4.64] ;  /* 0x0000000404067981 */ /* 0x001ea2000c1e1100 */
[----:B------:R-:W-:Y:S01]  /*0bc0*/  IMAD R3, R0, 0x4, R3 ;  /* 0x0000000400037824 */ /* 0x000fe200078e0203 */
[----:B--2---:R-:W-:-:S05]  /*0bd0*/  LOP3.LUT R7, R6, R17, RZ, 0x3c, !PT ;  /* 0x0000001106077212 */ /* 0x004fca00078e3cff */
[----:B------:R3:W-:Y:S02]  /*0be0*/  STG.E.U8 desc[UR4][R4.64], R7 ;  /* 0x0000000704007986 */ /* 0x0007e4000c101104 */
.L_x_9:
[----:B------:R-:W-:Y:S05]  /*0bf0*/  @!P0 EXIT ;  /* 0x000000000000894d */ /* 0x000fea0003800000 */
[----:B------:R-:W2:Y:S02]  /*0c00*/  LDCU.64 UR6, c[0x0][0x380] ;  /* 0x00007000ff0677ac */ /* 0x000ea40008000a00 */
[----:B--23--:R-:W-:-:S04]  /*0c10*/  IADD3 R4, P0, PT, R3, UR6, RZ ;  /* 0x0000000603047c10 */ /* 0x00cfc8000ff1e0ff */
[----:B------:R-:W-:-:S05]  /*0c20*/  LEA.HI.X.SX32 R5, R3, UR7, 0x1, P0 ;  /* 0x0000000703057c11 */ /* 0x000fca00080f0eff */
[----:B------:R0:W5:Y:S01]  /*0c30*/  LDG.E.U8 R4, desc[UR4][R4.64] ;  /* 0x0000000404047981 */ /* 0x000162000c1e1100 */
[----:B-1----:R-:W-:Y:S02]  /*0c40*/  IMAD.MOV R6, RZ, RZ, -R2 ;  /* 0x000000ffff067224 */ /* 0x002fe400078e0a02 */
[----:B------:R-:W-:-:S07]  /*0c50*/  IMAD.IADD R7, R0, 0x1, R3 ;  /* 0x0000000100077824 */ /* 0x000fce00078e0203 */
.L_x_10:
[----:B-1----:R-:W-:-:S04]  /*0c60*/  IADD3 R2, P0, PT, R7, UR6, RZ ;  /* 0x0000000607027c10 */ /* 0x002fc8000ff1e0ff */
[----:B------:R-:W-:-:S05]  /*0c70*/  LEA.HI.X.SX32 R3, R7, UR7, 0x1, P0 ;  /* 0x0000000707037c11 */ /* 0x000fca00080f0eff */
[----:B0-----:R-:W2:Y:S01]  /*0c80*/  LDG.E.U8 R5, desc[UR4][R2.64] ;  /* 0x0000000402057981 */ /* 0x001ea2000c1e1100 */
[----:B------:R-:W-:Y:S02]  /*0c90*/  VIADD R6, R6, 0x1 ;  /* 0x0000000106067836 */ /* 0x000fe40000000000 */
[----:B------:R-:W-:-:S03]  /*0ca0*/  IMAD.IADD R7, R0, 0x1, R7 ;  /* 0x0000000100077824 */ /* 0x000fc600078e0207 */
[----:B------:R-:W-:Y:S02]  /*0cb0*/  ISETP.NE.AND P0, PT, R6, RZ, PT ;  /* 0x000000ff0600720c */ /* 0x000fe40003f05270 */
[----:B--2--5:R-:W-:-:S04]  /*0cc0*/  LOP3.LUT R5, R5, R4, RZ, 0x3c, !PT ;  /* 0x0000000405057212 */ /* 0x024fc800078e3cff */
[----:B------:R-:W-:Y:S01]  /*0cd0*/  PRMT R4, R5, 0x7610, R4 ;  /* 0x0000761005047816 */ /* 0x000fe20000000004 */
[----:B------:R1:W-:Y:S06]  /*0ce0*/  STG.E.U8 desc[UR4][R2.64], R5 ;  /* 0x0000000502007986 */ /* 0x0003ec000c101104 */
[----:B------:R-:W-:Y:S05]  /*0cf0*/  @P0 BRA `(.L_x_10) ;  /* 0xfffffffc00d80947 */ /* 0x000fea000383ffff */
[----:B------:R-:W-:Y:S05]  /*0d00*/  EXIT ;  /* 0x000000000000794d */ /* 0x000fea0003800000 */
.L_x_11:
        /* <DEDUP_REMOVED lines=15> */
.L_x_21:


//--------------------- .text._Z7DIFF_TDPKhPhPKdS3_id --------------------------
	.section	.text._Z7DIFF_TDPKhPhPKdS3_id,"ax",@progbits
	.align	128
        .global         _Z7DIFF_TDPKhPhPKdS3_id
        .type           _Z7DIFF_TDPKhPhPKdS3_id,@function
        .size           _Z7DIFF_TDPKhPhPKdS3_id,(.L_x_22 - _Z7DIFF_TDPKhPhPKdS3_id)
        .other          _Z7DIFF_TDPKhPhPKdS3_id,@"STO_CUDA_ENTRY STV_DEFAULT"
_Z7DIFF_TDPKhPhPKdS3_id:
.text._Z7DIFF_TDPKhPhPKdS3_id:
[----:B------:R-:W-:Y:S08]  /*0000*/  LDC R1, c[0x0][0x37c] ;  /* 0x0000df00ff017b82 */ /* 0x000ff00000000800 */
[----:B------:R-:W0:Y:S01]  /*0010*/  LDC R0, c[0x0][0x3a0] ;  /* 0x0000e800ff007b82 */ /* 0x000e220000000800 */
[----:B------:R-:W1:Y:S01]  /*0020*/  LDCU UR4, c[0x0][0x370] ;  /* 0x00006e00ff0477ac */ /* 0x000e620008000800 */
[----:B------:R-:W2:Y:S01]  /*0030*/  S2R R7, SR_CTAID.X ;  /* 0x0000000000077919 */ /* 0x000ea20000002500 */
[----:B------:R-:W3:Y:S05]  /*0040*/  S2R R5, SR_TID.X ;  /* 0x0000000000057919 */ /* 0x000eea0000002100 */
[----:B------:R-:W1:Y:S08]  /*0050*/  LDC R4, c[0x0][0x360] ;  /* 0x0000d800ff047b82 */ /* 0x000e700000000800 */
[----:B------:R-:W4:Y:S08]  /*0060*/  LDC.64 R14, c[0x0][0x398] ;  /* 0x0000e600ff0e7b82 */ /* 0x000f300000000a00 */
[----:B------:R-:W2:Y:S01]  /*0070*/  LDC.64 R12, c[0x0][0x390] ;  /* 0x0000e400ff0c7b82 */ /* 0x000ea20000000a00 */
[----:B0-----:R-:W-:Y:S01]  /*0080*/  ISETP.GE.AND P0, PT, R0, 0x1, PT ;  /* 0x000000010000780c */ /* 0x001fe20003f06270 */
[----:B-1----:R-:W-:-:S12]  /*0090*/  IMAD R2, R4, UR4, RZ ;  /* 0x0000000404027c24 */ /* 0x002fd8000f8e02ff */
[----:B---3--:R-:W-:Y:S05]  /*00a0*/  @!P0 EXIT ;  /* 0x000000000000894d */ /* 0x008fea0003800000 */
[----:B------:R-:W0:Y:S01]  /*00b0*/  LDCU.64 UR4, c[0x0][0x358] ;  /* 0x00006b00ff0477ac */ /* 0x000e220008000a00 */
[C---:B------:R-:W-:Y:S01]  /*00c0*/  ISETP.GE.U32.AND P1, PT, R0.reuse, 0x8, PT ;  /* 0x000000080000780c */ /* 0x040fe20003f26070 */
[----:B--2-4-:R-:W-:Y:S01]  /*00d0*/  IMAD.WIDE.U32 R14, R7, 0x8, R14 ;  /* 0x00000008070e7825 */ /* 0x014fe200078e000e */
[----:B------:R-:W-:-:S03]  /*00e0*/  LOP3.LUT R3, R0, 0x7, RZ, 0xc0, !PT ;  /* 0x0000000700037812 */ /* 0x000fc600078ec0ff */
[----:B------:R-:W-:Y:S01]  /*00f0*/  IMAD.WIDE.U32 R12, R7, 0x8, R12 ;  /* 0x00000008070c7825 */ /* 0x000fe200078e000c */
[----:B------:R-:W-:-:S03]  /*0100*/  ISETP.NE.AND P0, PT, R3, RZ, PT ;  /* 0x000000ff0300720c */ /* 0x000fc60003f05270 */
[----:B------:R-:W-:Y:S01]  /*0110*/  IMAD R5, R7, R4, R5 ;  /* 0x0000000407057224 */ /* 0x000fe200078e0205 */
[----:B0-----:R-:W5:Y:S04]  /*0120*/  LDG.E.64.CONSTANT R14, desc[UR4][R14.64] ;  /* 0x000000040e0e7981 */ /* 0x001f68000c1e9b00 */
[----:B------:R-:W5:Y:S01]  /*0130*/  LDG.E.64.CONSTANT R12, desc[UR4][R12.64] ;  /* 0x000000040c0c7981 */ /* 0x000f62000c1e9b00 */
[----:B------:R-:W-:Y:S05]  /*0140*/  @!P1 BRA `(.L_x_12) ;  /* 0x0000000800909947 */ /* 0x000fea0003800000 */
[----:B------:R-:W-:Y:S01]  /*0150*/  LOP3.LUT R22, R0, 0x7ffffff8, RZ, 0xc0, !PT ;  /* 0x7ffffff800167812 */ /* 0x000fe200078ec0ff */
[----:B------:R-:W0:Y:S01]  /*0160*/  LDCU.64 UR6, c[0x0][0x3a8] ;  /* 0x00007500ff0677ac */ /* 0x000e220008000a00 */
[----:B------:R-:W-:-:S03]  /*0170*/  SHF.R.S32.HI R7, RZ, 0x1f, R2 ;  /* 0x0000001fff077819 */ /* 0x000fc60000011402 */
[----:B------:R-:W-:Y:S01]  /*0180*/  IMAD.MOV R22, RZ, RZ, -R22 ;  /* 0x000000ffff167224 */ /* 0x000fe200078e0a16 */
[----:B------:R-:W1:Y:S06]  /*0190*/  LDCU.128 UR8, c[0x0][0x380] ;  /* 0x00007000ff0877ac */ /* 0x000e6c0008000c00 */
.L_x_13:
[----:B------:R-:W-:Y:S02]  /*01a0*/  SHF.R.S32.HI R6, RZ, 0x1f, R5 ;  /* 0x0000001fff067819 */ /* 0x000fe40000011405 */
[----:B-1----:R-:W-:-:S04]  /*01b0*/  IADD3 R18, P1, PT, R5, UR8, RZ ;  /* 0x0000000805127c10 */ /* 0x002fc8000ff3e0ff */
[----:B------:R-:W-:-:S05]  /*01c0*/  IADD3.X R19, PT, PT, R6, UR9, RZ, P1, !PT ;  /* 0x0000000906137c10 */ /* 0x000fca0008ffe4ff */
[----:B--2---:R1:W2:Y:S01]  /*01d0*/  LDG.E.U8.CONSTANT R26, desc[UR4][R18.64] ;  /* 0x00000004121a7981 */ /* 0x0042a2000c1e9100 */
[----:B------:R-:W-:Y:S01]  /*01e0*/  IMAD.MOV.U32 R8, RZ, RZ, 0x0 ;  /* 0x00000000ff087424 */ /* 0x000fe200078e00ff */
[----:B------:R-:W-:Y:S01]  /*01f0*/  IADD3 R10, P1, PT, R2, R18, RZ ;  /* 0x00000012020a7210 */ /* 0x000fe20007f3e0ff */
[----:B------:R-:W-:-:S04]  /*0200*/  IMAD.MOV.U32 R9, RZ, RZ, 0x3ff00000 ;  /* 0x3ff00000ff097424 */ /* 0x000fc800078e00ff */
[----:B------:R-:W-:Y:S02]  /*0210*/  IMAD.X R11, R7, 0x1, R19, P1 ;  /* 0x00000001070b7824 */ /* 0x000fe400008e0613 */
[----:B-----5:R-:W-:-:S03]  /*0220*/  DFMA R16, R14, 3, R8 ;  /* 0x400800000e10782b */ /* 0x020fc60000000008 */
[----:B------:R3:W4:Y:S05]  /*0230*/  LDG.E.U8.CONSTANT R4, desc[UR4][R10.64] ;  /* 0x000000040a047981 */ /* 0x00072a000c1e9100 */
[----:B0-----:R-:W-:-:S08]  /*0240*/  DMUL R16, R16, UR6 ;  /* 0x0000000610107c28 */ /* 0x001fd00008000000 */
[----:B------:R-:W-:Y:S02]  /*0250*/  DMUL R20, R16, R12 ;  /* 0x0000000c10147228 */ /* 0x000fe40000000000 */
[----:B------:R-:W-:-:S08]  /*0260*/  DADD R12, -R12, 1 ;  /* 0x3ff000000c0c7429 */ /* 0x000fd00000000100 */
[----:B------:R-:W-:-:S08]  /*0270*/  DMUL R20, R20, R12 ;  /* 0x0000000c14147228 */ /* 0x000fd00000000000 */
[C---:B------:R-:W-:Y:S02]  /*0280*/  DFMA R12, R20.reuse, 3, R8 ;  /* 0x40080000140c782b */ /* 0x040fe40000000008 */
[C---:B------:R-:W-:Y:S02]  /*0290*/  DADD R24, -R20.reuse, 1 ;  /* 0x3ff0000014187429 */ /* 0x040fe40000000100 */
[----:B------:R-:W-:-:S04]  /*02a0*/  DMUL R28, R20, 256 ;  /* 0x40700000141c7828 */ /* 0x000fc80000000000 */
[----:B------:R-:W-:Y:S02]  /*02b0*/  DMUL R12, R12, UR6 ;  /* 0x000000060c0c7c28 */ /* 0x000fe40008000000 */
[----:B------:R-:W2:Y:S06]  /*02c0*/  F2I.U32.F64.TRUNC R27, R28 ;  /* 0x0000001c001b7311 */ /* 0x000eac000030d000 */
[----:B------:R-:W-:Y:S02]  /*02d0*/  DMUL R16, R12, R14 ;  /* 0x0000000e0c107228 */ /* 0x000fe40000000000 */
[----:B------:R-:W-:-:S08]  /*02e0*/  DADD R14, -R14, 1 ;  /* 0x3ff000000e0e7429 */ /* 0x000fd00000000100 */
[----:B------:R-:W-:-:S08]  /*02f0*/  DMUL R16, R16, R14 ;  /* 0x0000000e10107228 */ /* 0x000fd00000000000 */
[----:B------:R-:W-:-:S08]  /*0300*/  DFMA R12, R16, 3, R8 ;  /* 0x40080000100c782b */ /* 0x000fd00000000008 */
[----:B------:R-:W-:-:S08]  /*0310*/  DMUL R12, R12, UR6 ;  /* 0x000000060c0c7c28 */ /* 0x000fd00008000000 */
[----:B------:R-:W-:Y:S01]  /*0320*/  DMUL R12, R20, R12 ;  /* 0x0000000c140c7228 */ /* 0x000fe20000000000 */
[----:B------:R-:W-:-:S04]  /*0330*/  IADD3 R20, P1, PT, R5, UR10, RZ ;  /* 0x0000000a05147c10 */ /* 0x000fc8000ff3e0ff */
[----:B------:R-:W-:-:S03]  /*0340*/  IADD3.X R21, PT, PT, R6, UR11, RZ, P1, !PT ;  /* 0x0000000b06157c10 */ /* 0x000fc60008ffe4ff */
[----:B------:R-:W-:-:S08]  /*0350*/  DMUL R24, R12, R24 ;  /* 0x000000180c187228 */ /* 0x000fd00000000000 */
[C---:B------:R-:W-:Y:S02]  /*0360*/  DFMA R12, R24.reuse, 3, R8 ;  /* 0x40080000180c782b */ /* 0x040fe40000000008 */
[----:B------:R-:W-:-:S06]  /*0370*/  DADD R14, -R24, 1 ;  /* 0x3ff00000180e7429 */ /* 0x000fcc0000000100 */
[----:B------:R-:W-:-:S08]  /*0380*/  DMUL R12, R12, UR6 ;  /* 0x000000060c0c7c28 */ /* 0x000fd00008000000 */
[C---:B------:R-:W-:Y:S02]  /*0390*/  DMUL R12, R16.reuse, R12 ;  /* 0x0000000c100c7228 */ /* 0x040fe40000000000 */
[----:B------:R-:W-:-:S08]  /*03a0*/  DADD R16, -R16, 1 ;  /* 0x3ff0000010107429 */ /* 0x000fd00000000100 */
[----:B------:R-:W-:-:S08]  /*03b0*/  DMUL R16, R12, R16 ;  /* 0x000000100c107228 */ /* 0x000fd00000000000 */
[----:B------:R-:W-:-:S08]  /*03c0*/  DFMA R12, R16, 3, R8 ;  /* 0x40080000100c782b */ /* 0x000fd00000000008 */
[----:B------:R-:W-:-:S08]  /*03d0*/  DMUL R12, R12, UR6 ;  /* 0x000000060c0c7c28 */ /* 0x000fd00008000000 */
[C---:B------:R-:W-:Y:S02]  /*03e0*/  DMUL R12, R24.reuse, R12 ;  /* 0x0000000c180c7228 */ /* 0x040fe40000000000 */
[----:B------:R-:W-:-:S06]  /*03f0*/  DMUL R24, R24, 256 ;  /* 0x4070000018187828 */ /* 0x000fcc0000000000 */
[----:B------:R-:W-:Y:S01]  /*0400*/  DMUL R14, R12, R14 ;  /* 0x0000000e0c0e7228 */ /* 0x000fe20000000000 */
[----:B------:R0:W4:Y:S07]  /*0410*/  F2I.U32.F64.TRUNC R23, R24 ;  /* 0x0000001800177311 */ /* 0x00012e000030d000 */
[C---:B------:R-:W-:Y:S02]  /*0420*/  DFMA R12, R14.reuse, 3, R8 ;  /* 0x400800000e0c782b */ /* 0x040fe40000000008 */
[----:B-1----:R-:W-:-:S06]  /*0430*/  DADD R18, -R14, 1 ;  /* 0x3ff000000e127429 */ /* 0x002fcc0000000100 */
[----:B------:R-:W-:-:S08]  /*0440*/  DMUL R12, R12, UR6 ;  /* 0x000000060c0c7c28 */ /* 0x000fd00008000000 */
[C---:B------:R-:W-:Y:S02]  /*0450*/  DMUL R12, R16.reuse, R12 ;  /* 0x0000000c100c7228 */ /* 0x040fe40000000000 */
[----:B------:R-:W-:-:S08]  /*0460*/  DADD R16, -R16, 1 ;  /* 0x3ff0000010107429 */ /* 0x000fd00000000100 */
[----:B------:R-:W-:-:S08]  /*0470*/  DMUL R16, R12, R16 ;  /* 0x000000100c107228 */ /* 0x000fd00000000000 */
[----:B------:R-:W-:-:S08]  /*0480*/  DFMA R12, R16, 3, R8 ;  /* 0x40080000100c782b */ /* 0x000fd00000000008 */
[----:B------:R-:W-:-:S08]  /*0490*/  DMUL R12, R12, UR6 ;  /* 0x000000060c0c7c28 */ /* 0x000fd00008000000 */
[----:B------:R-:W-:-:S08]  /*04a0*/  DMUL R12, R14, R12 ;  /* 0x0000000c0e0c7228 */ /* 0x000fd00000000000 */
[----:B------:R-:W-:-:S08]  /*04b0*/  DMUL R18, R12, R18 ;  /* 0x000000120c127228 */ /* 0x000fd00000000000 */
[----:B------:R-:W-:-:S08]  /*04c0*/  DFMA R12, R18, 3, R8 ;  /* 0x40080000120c782b */ /* 0x000fd00000000008 */
[----:B------:R-:W-:-:S08]  /*04d0*/  DMUL R12, R12, UR6 ;  /* 0x000000060c0c7c28 */ /* 0x000fd00008000000 */
[C---:B------:R-:W-:Y:S02]  /*04e0*/  DMUL R12, R16.reuse, R12 ;  /* 0x0000000c100c7228 */ /* 0x040fe40000000000 */
[----:B------:R-:W-:-:S08]  /*04f0*/  DADD R16, -R16, 1 ;  /* 0x3ff0000010107429 */ /* 0x000fd00000000100 */
[----:B------:R-:W-:-:S08]  /*0500*/  DMUL R16, R12, R16 ;  /* 0x000000100c107228 */ /* 0x000fd00000000000 */
[----:B------:R-:W-:-:S08]  /*0510*/  DFMA R12, R16, 3, R8 ;  /* 0x40080000100c782b */ /* 0x000fd00000000008 */
[----:B------:R-:W-:Y:S01]  /*0520*/  DMUL R12, R12, UR6 ;  /* 0x000000060c0c7c28 */ /* 0x000fe20008000000 */
[----:B--2---:R-:W-:Y:S02]  /*0530*/  LOP3.LUT R6, R26, R27, RZ, 0x3c, !PT ;  /* 0x0000001b1a067212 */ /* 0x004fe400078e3cff */
[----:B------:R-:W-:-:S05]  /*0540*/  IADD3 R26, P2, PT, R2, R10, RZ ;  /* 0x0000000a021a7210 */ /* 0x000fca0007f5e0ff */
[C---:B0-----:R-:W-:Y:S01]  /*0550*/  DMUL R24, R18.reuse, R12 ;  /* 0x0000000c12187228 */ /* 0x041fe20000000000 */
[C---:B---3--:R-:W-:Y:S01]  /*0560*/  IADD3 R10, P1, PT, R2.reuse, R20, RZ ;  /* 0x00000014020a7210 */ /* 0x048fe20007f3e0ff */
[----:B------:R0:W-:Y:S01]  /*0570*/  STG.E.U8 desc[UR4][R20.64], R6 ;  /* 0x0000000614007986 */ /* 0x0001e2000c101104 */
[C---:B------:R-:W-:Y:S01]  /*0580*/  IMAD.X R27, R7.reuse, 0x1, R11, P2 ;  /* 0x00000001071b7824 */ /* 0x040fe200010e060b */
[----:B------:R-:W-:Y:S01]  /*0590*/  IADD3 R28, P2, PT, R2, R26, RZ ;  /* 0x0000001a021c7210 */ /* 0x000fe20007f5e0ff */
[----:B------:R-:W-:Y:S01]  /*05a0*/  DADD R12, -R18, 1 ;  /* 0x3ff00000120c7429 */ /* 0x000fe20000000100 */
[C---:B------:R-:W-:Y:S02]  /*05b0*/  IMAD.X R11, R7.reuse, 0x1, R21, P1 ;  /* 0x00000001070b7824 */ /* 0x040fe400008e0615 */
[----:B------:R-:W2:Y:S01]  /*05c0*/  LDG.E.U8.CONSTANT R26, desc[UR4][R26.64] ;  /* 0x000000041a1a7981 */ /* 0x000ea2000c1e9100 */
[----:B------:R-:W-:Y:S01]  /*05d0*/  IMAD.X R29, R7, 0x1, R27, P2 ;  /* 0x00000001071d7824 */ /* 0x000fe200010e061b */
[----:B----4-:R-:W-:-:S03]  /*05e0*/  LOP3.LUT R23, R4, R23, RZ, 0x3c, !PT ;  /* 0x0000001704177212 */ /* 0x010fc600078e3cff */
[----:B------:R-:W-:Y:S01]  /*05f0*/  DMUL R12, R24, R12 ;  /* 0x0000000c180c7228 */ /* 0x000fe20000000000 */
[----:B0-----:R0:W3:Y:S07]  /*0600*/  LDG.E.U8.CONSTANT R6, desc[UR4][R28.64] ;  /* 0x000000041c067981 */ /* 0x0010ee000c1e9100 */
[----:B------:R-:W-:-:S08]  /*0610*/  DFMA R20, R12, 3, R8 ;  /* 0x400800000c14782b */ /* 0x000fd00000000008 */
[----:B------:R-:W-:-:S08]  /*0620*/  DMUL R20, R20, UR6 ;  /* 0x0000000614147c28 */ /* 0x000fd00008000000 */
[C---:B------:R-:W-:Y:S02]  /*0630*/  DMUL R20, R16.reuse, R20 ;  /* 0x0000001410147228 */ /* 0x040fe40000000000 */
[----:B------:R-:W-:-:S08]  /*0640*/  DADD R16, -R16, 1 ;  /* 0x3ff0000010107429 */ /* 0x000fd00000000100 */
[----:B------:R-:W-:-:S08]  /*0650*/  DMUL R16, R20, R16 ;  /* 0x0000001014107228 */ /* 0x000fd00000000000 */
[----:B------:R-:W-:Y:S01]  /*0660*/  DFMA R24, R16, 3, R8 ;  /* 0x400800001018782b */ /* 0x000fe20000000008 */
[----:B------:R-:W-:Y:S01]  /*0670*/  IADD3 R20, P1, PT, R2, R28, RZ ;  /* 0x0000001c02147210 */ /* 0x000fe20007f3e0ff */
[----:B------:R-:W-:-:S06]  /*0680*/  DMUL R14, R14, 256 ;  /* 0x407000000e0e7828 */ /* 0x000fcc0000000000 */
[----:B------:R-:W-:Y:S01]  /*0690*/  DMUL R24, R24, UR6 ;  /* 0x0000000618187c28 */ /* 0x000fe20008000000 */
[----:B------:R-:W-:Y:S02]  /*06a0*/  IMAD.X R21, R7, 0x1, R29, P1 ;  /* 0x0000000107157824 */ /* 0x000fe400008e061d */
[----:B0-----:R0:W2:Y:S01]  /*06b0*/  F2I.U32.F64.TRUNC R29, R14 ;  /* 0x0000000e001d7311 */ /* 0x0010a2000030d000 */
[----:B------:R-:W-:Y:S02]  /*06c0*/  DMUL R18, R18, 256 ;  /* 0x4070000012127828 */ /* 0x000fe40000000000 */
[----:B------:R1:W4:Y:S02]  /*06d0*/  LDG.E.U8.CONSTANT R4, desc[UR4][R20.64] ;  /* 0x0000000414047981 */ /* 0x000324000c1e9100 */
[C---:B------:R-:W-:Y:S02]  /*06e0*/  DMUL R24, R12.reuse, R24 ;  /* 0x000000180c187228 */ /* 0x040fe40000000000 */
[----:B0-----:R-:W-:Y:S01]  /*06f0*/  DADD R14, -R12, 1 ;  /* 0x3ff000000c0e7429 */ /* 0x001fe20000000100 */
[----:B------:R0:W3:Y:S07]  /*0700*/  F2I.U32.F64.TRUNC R27, R18 ;  /* 0x00000012001b7311 */ /* 0x0000ee000030d000 */
[----:B------:R-:W-:-:S08]  /*0710*/  DMUL R14, R24, R14 ;  /* 0x0000000e180e7228 */ /* 0x000fd00000000000 */
[----:B0-----:R-:W-:-:S08]  /*0720*/  DFMA R18, R14, 3, R8 ;  /* 0x400800000e12782b */ /* 0x001fd00000000008 */
[----:B------:R-:W-:Y:S01]  /*0730*/  DMUL R18, R18, UR6 ;  /* 0x0000000612127c28 */ /* 0x000fe20008000000 */
[----:B------:R-:W-:-:S07]  /*0740*/  IADD3 R24, P1, PT, R2, R20, RZ ;  /* 0x0000001402187210 */ /* 0x000fce0007f3e0ff */
[C---:B------:R-:W-:Y:S02]  /*0750*/  DMUL R18, R16.reuse, R18 ;  /* 0x0000001210127228 */ /* 0x040fe40000000000 */
[----:B------:R-:W-:Y:S01]  /*0760*/  DADD R16, -R16, 1 ;  /* 0x3ff0000010107429 */ /* 0x000fe20000000100 */
[----:B------:R-:W-:-:S07]  /*0770*/  IMAD.X R25, R7, 0x1, R21, P1 ;  /* 0x0000000107197824 */ /* 0x000fce00008e0615 */
[----:B------:R-:W-:Y:S01]  /*0780*/  DMUL R16, R18, R16 ;  /* 0x0000001012107228 */ /* 0x000fe20000000000 */
[----:B------:R-:W-:-:S05]  /*0790*/  IADD3 R18, P1, PT, R2, R24, RZ ;  /* 0x0000001802127210 */ /* 0x000fca0007f3e0ff */
[C---:B------:R-:W-:Y:S01]  /*07a0*/  IMAD.X R19, R7.reuse, 0x1, R25, P1 ;  /* 0x0000000107137824 */ /* 0x040fe200008e0619 */
[C---:B-1----:R-:W-:Y:S01]  /*07b0*/  IADD3 R20, P1, PT, R2.reuse, R18, RZ ;  /* 0x0000001202147210 */ /* 0x042fe20007f3e0ff */
[----:B------:R0:W-:Y:S04]  /*07c0*/  STG.E.U8 desc[UR4][R10.64], R23 ;  /* 0x000000170a007986 */ /* 0x0001e8000c101104 */
[----:B------:R-:W-:Y:S01]  /*07d0*/  IMAD.X R21, R7, 0x1, R19, P1 ;  /* 0x0000000107157824 */ /* 0x000fe200008e0613 */
[----:B------:R-:W4:Y:S04]  /*07e0*/  LDG.E.U8.CONSTANT R18, desc[UR4][R18.64] ;  /* 0x0000000412127981 */ /* 0x000f28000c1e9100 */
[----:B------:R-:W4:Y:S04]  /*07f0*/  LDG.E.U8.CONSTANT R20, desc[UR4][R20.64] ;  /* 0x0000000414147981 */ /* 0x000f28000c1e9100 */
[----:B0-----:R0:W4:Y:S01]  /*0800*/  LDG.E.U8.CONSTANT R23, desc[UR4][R24.64] ;  /* 0x0000000418177981 */ /* 0x001122000c1e9100 */
[----:B------:R-:W-:-:S05]  /*0810*/  IADD3 R10, P1, PT, R2, R10, RZ ;  /* 0x0000000a020a7210 */ /* 0x000fca0007f3e0ff */
[----:B------:R-:W-:Y:S01]  /*0820*/  IMAD.X R11, R7, 0x1, R11, P1 ;  /* 0x00000001070b7824 */ /* 0x000fe200008e060b */
[----:B0-----:R-:W-:-:S05]  /*0830*/  IADD3 R24, P1, PT, R2, R10, RZ ;  /* 0x0000000a02187210 */ /* 0x001fca0007f3e0ff */
[----:B------:R-:W-:Y:S02]  /*0840*/  IMAD.X R25, R7, 0x1, R11, P1 ;  /* 0x0000000107197824 */ /* 0x000fe400008e060b */
[----:B------:R-:W-:Y:S02]  /*0850*/  VIADD R22, R22, 0x8 ;  /* 0x0000000816167836 */ /* 0x000fe40000000000 */
[----:B------:R-:W-:Y:S01]  /*0860*/  IMAD R5, R2, 0x8, R5 ;  /* 0x0000000802057824 */ /* 0x000fe200078e0205 */
[----:B--2---:R-:W-:Y:S01]  /*0870*/  LOP3.LUT R19, R26, R29, RZ, 0x3c, !PT ;  /* 0x0000001d1a137212 */ /* 0x004fe200078e3cff */
[----:B------:R-:W-:-:S08]  /*0880*/  DFMA R28, R16, 3, R8 ;  /* 0x40080000101c782b */ /* 0x000fd00000000008 */
[----:B------:R-:W-:Y:S01]  /*0890*/  DMUL R28, R28, UR6 ;  /* 0x000000061c1c7c28 */ /* 0x000fe20008000000 */
[----:B---3--:R-:W-:Y:S01]  /*08a0*/  LOP3.LUT R6, R6, R27, RZ, 0x3c, !PT ;  /* 0x0000001b06067212 */ /* 0x008fe200078e3cff */
[----:B------:R-:W-:-:S06]  /*08b0*/  DADD R26, -R14, 1 ;  /* 0x3ff000000e1a7429 */ /* 0x000fcc0000000100 */
[----:B------:R-:W-:-:S08]  /*08c0*/  DMUL R28, R14, R28 ;  /* 0x0000001c0e1c7228 */ /* 0x000fd00000000000 */
[----:B------:R-:W-:-:S08]  /*08d0*/  DMUL R26, R28, R26 ;  /* 0x0000001a1c1a7228 */ /* 0x000fd00000000000 */
[----:B------:R-:W-:-:S08]  /*08e0*/  DFMA R28, R26, 3, R8 ;  /* 0x400800001a1c782b */ /* 0x000fd00000000008 */
[----:B------:R-:W-:-:S08]  /*08f0*/  DMUL R28, R28, UR6 ;  /* 0x000000061c1c7c28 */ /* 0x000fd00008000000 */
[C---:B------:R-:W-:Y:S02]  /*0900*/  DMUL R28, R16.reuse, R28 ;  /* 0x0000001c101c7228 */ /* 0x040fe40000000000 */
[----:B------:R-:W-:Y:S01]  /*0910*/  DADD R16, -R16, 1 ;  /* 0x3ff0000010107429 */ /* 0x000fe20000000100 */
[----:B------:R0:W-:Y:S07]  /*0920*/  STG.E.U8 desc[UR4][R10.64], R19 ;  /* 0x000000130a007986 */ /* 0x0001ee000c101104 */
[----:B0-----:R-:W-:-:S08]  /*0930*/  DMUL R10, R28, R16 ;  /* 0x000000101c0a7228 */ /* 0x001fd00000000000 */
[----:B------:R-:W-:-:S08]  /*0940*/  DFMA R16, R10, 3, R8 ;  /* 0x400800000a10782b */ /* 0x000fd00000000008 */
[----:B------:R-:W-:Y:S02]  /*0950*/  DMUL R16, R16, UR6 ;  /* 0x0000000610107c28 */ /* 0x000fe40008000000 */
[----:B------:R-:W-:Y:S02]  /*0960*/  DMUL R28, R12, 256 ;  /* 0x407000000c1c7828 */ /* 0x000fe40000000000 */
[----:B------:R-:W-:-:S04]  /*0970*/  DADD R12, -R26, 1 ;  /* 0x3ff000001a0c7429 */ /* 0x000fc80000000100 */
[----:B------:R-:W-:Y:S01]  /*0980*/  DMUL R16, R26, R16 ;  /* 0x000000101a107228 */ /* 0x000fe20000000000 */
[----:B------:R0:W4:Y:S07]  /*0990*/  F2I.U32.F64.TRUNC R19, R28 ;  /* 0x0000001c00137311 */ /* 0x00012e000030d000 */
[----:B------:R-:W-:Y:S02]  /*09a0*/  DMUL R12, R16, R12 ;  /* 0x0000000c100c7228 */ /* 0x000fe40000000000 */
[----:B0-----:R-:W-:Y:S01]  /*09b0*/  DMUL R28, R14, 256 ;  /* 0x407000000e1c7828 */ /* 0x001fe20000000000 */
[----:B------:R0:W-:Y:S05]  /*09c0*/  STG.E.U8 desc[UR4][R24.64], R6 ;  /* 0x0000000618007986 */ /* 0x0001ea000c101104 */
[----:B------:R-:W-:-:S02]  /*09d0*/  DMUL R14, R12, 256 ;  /* 0x407000000c0e7828 */ /* 0x000fc40000000000 */
[----:B------:R-:W-:Y:S01]  /*09e0*/  DMUL R26, R26, 256 ;  /* 0x407000001a1a7828 */ /* 0x000fe20000000000 */
[----:B0-----:R-:W-:-:S07]  /*09f0*/  IADD3 R24, P1, PT, R2, R24, RZ ;  /* 0x0000001802187210 */ /* 0x001fce0007f3e0ff */
[----:B------:R-:W0:Y:S01]  /*0a00*/  F2I.U32.F64.TRUNC R15, R14 ;  /* 0x0000000e000f7311 */ /* 0x000e22000030d000 */
[----:B----4-:R-:W-:Y:S01]  /*0a10*/  LOP3.LUT R19, R4, R19, RZ, 0x3c, !PT ;  /* 0x0000001304137212 */ /* 0x010fe200078e3cff */
[----:B------:R-:W-:Y:S01]  /*0a20*/  IMAD.X R25, R7, 0x1, R25, P1 ;  /* 0x0000000107197824 */ /* 0x000fe200008e0619 */
[----:B------:R-:W-:-:S05]  /*0a30*/  IADD3 R16, P1, PT, R2, R24, RZ ;  /* 0x0000001802107210 */ /* 0x000fca0007f3e0ff */
[----:B------:R1:W-:Y:S01]  /*0a40*/  F2I.U32.F64.TRUNC R6, R28 ;  /* 0x0000001c00067311 */ /* 0x0003e2000030d000 */
[----:B------:R-:W-:Y:S01]  /*0a50*/  IMAD.X R17, R7, 0x1, R25, P1 ;  /* 0x0000000107117824 */ /* 0x000fe200008e0619 */
[----:B------:R2:W-:Y:S06]  /*0a60*/  STG.E.U8 desc[UR4][R24.64], R19 ;  /* 0x0000001318007986 */ /* 0x0005ec000c101104 */
[----:B------:R-:W3:Y:S01]  /*0a70*/  F2I.U32.F64.TRUNC R27, R26 ;  /* 0x0000001a001b7311 */ /* 0x000ee2000030d000 */
[----:B-1----:R-:W-:Y:S01]  /*0a80*/  IADD3 R28, P1, PT, R2, R16, RZ ;  /* 0x00000010021c7210 */ /* 0x002fe20007f3e0ff */
[----:B--2---:R-:W-:-:S04]  /*0a90*/  DFMA R24, R12, 3, R8 ;  /* 0x400800000c18782b */ /* 0x004fc80000000008 */
[C---:B------:R-:W-:Y:S01]  /*0aa0*/  IMAD.X R29, R7.reuse, 0x1, R17, P1 ;  /* 0x00000001071d7824 */ /* 0x040fe200008e0611 */
[----:B------:R-:W-:Y:S02]  /*0ab0*/  IADD3 R8, P1, PT, R2, R28, RZ ;  /* 0x0000001c02087210 */ /* 0x000fe40007f3e0ff */
[----:B0-----:R-:W-:Y:S01]  /*0ac0*/  LOP3.LUT R21, R20, R15, RZ, 0x3c, !PT ;  /* 0x0000000f14157212 */ /* 0x001fe200078e3cff */
[----:B------:R-:W-:Y:S02]  /*0ad0*/  DMUL R14, R24, UR6 ;  /* 0x00000006180e7c28 */ /* 0x000fe40008000000 */
[----:B------:R-:W-:Y:S01]  /*0ae0*/  IMAD.X R9, R7, 0x1, R29, P1 ;  /* 0x0000000107097824 */ /* 0x000fe200008e061d */
[----:B------:R-:W-:Y:S02]  /*0af0*/  ISETP.NE.AND P1, PT, R22, RZ, PT ;  /* 0x000000ff1600720c */ /* 0x000fe40003f25270 */
[----:B---3--:R-:W-:Y:S01]  /*0b00*/  LOP3.LUT R27, R18, R27, RZ, 0x3c, !PT ;  /* 0x0000001b121b7212 */ /* 0x008fe200078e3cff */
[C---:B------:R-:W-:Y:S01]  /*0b10*/  DADD R18, -R10.reuse, 1 ;  /* 0x3ff000000a127429 */ /* 0x040fe20000000100 */
[----:B------:R-:W-:Y:S01]  /*0b20*/  LOP3.LUT R23, R23, R6, RZ, 0x3c, !PT ;  /* 0x0000000617177212 */ /* 0x000fe200078e3cff */
[----:B------:R-:W-:-:S04]  /*0b30*/  DMUL R14, R10, R14 ;  /* 0x0000000e0a0e7228 */ /* 0x000fc80000000000 */
[----:B------:R2:W-:Y:S04]  /*0b40*/  STG.E.U8 desc[UR4][R16.64], R23 ;  /* 0x0000001710007986 */ /* 0x0005e8000c101104 */
[----:B------:R2:W-:Y:S01]  /*0b50*/  STG.E.U8 desc[UR4][R28.64], R27 ;  /* 0x0000001b1c007986 */ /* 0x0005e2000c101104 */
[----:B------:R-:W-:-:S03]  /*0b60*/  DMUL R14, R14, R18 ;  /* 0x000000120e0e7228 */ /* 0x000fc60000000000 */
[----:B------:R2:W-:Y:S01]  /*0b70*/  STG.E.U8 desc[UR4][R8.64], R21 ;  /* 0x0000001508007986 */ /* 0x0005e2000c101104 */
[----:B------:R-:W-:Y:S07]  /*0b80*/  @P1 BRA `(.L_x_13) ;  /* 0xfffffff400841947 */ /* 0x000fee000383ffff */
.L_x_12:
[----:B------:R-:W-:Y:S05]  /*0b90*/  @!P0 EXIT ;  /* 0x000000000000894d */ /* 0x000fea0003800000 */
[----:B------:R-:W-:Y:S02]  /*0ba0*/  ISETP.GE.U32.AND P1, PT, R3, 0x4, PT ;  /* 0x000000040300780c */ /* 0x000fe40003f26070 */
[----:B------:R-:W-:-:S04]  /*0bb0*/  LOP3.LUT R4, R0, 0x3, RZ, 0xc0, !PT ;  /* 0x0000000300047812 */ /* 0x000fc800078ec0ff */
[----:B------:R-:W-:-:S07]  /*0bc0*/  ISETP.NE.AND P0, PT, R4, RZ, PT ;  /* 0x000000ff0400720c */ /* 0x000fce0003f05270 */
[----:B------:R-:W-:Y:S06]  /*0bd0*/  @!P1 BRA `(.L_x_14) ;  /* 0x00000004004c9947 */ /* 0x000fec0003800000 */
[----:B------:R-:W0:Y:S01]  /*0be0*/  LDCU.128 UR8, c[0x0][0x380] ;  /* 0x00007000ff0877ac */ /* 0x000e220008000c00 */
[----:B--2---:R-:W-:Y:S02]  /*0bf0*/  SHF.R.S32.HI R17, RZ, 0x1f, R5 ;  /* 0x0000001fff117819 */ /* 0x004fe40000011405 */
[----:B------:R-:W-:Y:S01]  /*0c00*/  SHF.R.S32.HI R6, RZ, 0x1f, R2 ;  /* 0x0000001fff067819 */ /* 0x000fe20000011402 */
[----:B------:R-:W1:Y:S01]  /*0c10*/  LDCU.64 UR6, c[0x0][0x3a8] ;  /* 0x00007500ff0677ac */ /* 0x000e620008000a00 */
[----:B0-----:R-:W-:-:S04]  /*0c20*/  IADD3 R20, P1, PT, R5, UR8, RZ ;  /* 0x0000000805147c10 */ /* 0x001fc8000ff3e0ff */
[----:B------:R-:W-:Y:S02]  /*0c30*/  IADD3.X R21, PT, PT, R17, UR9, RZ, P1, !PT ;  /* 0x0000000911157c10 */ /* 0x000fe40008ffe4ff */
[----:B------:R-:W-:-:S03]  /*0c40*/  IADD3 R24, P1, PT, R2, R20, RZ ;  /* 0x0000001402187210 */ /* 0x000fc60007f3e0ff */
[----:B------:R-:W2:Y:S02]  /*0c50*/  LDG.E.U8.CONSTANT R3, desc[UR4][R20.64] ;  /* 0x0000000414037981 */ /* 0x000ea4000c1e9100 */
[----:B------:R-:W-:Y:S01]  /*0c60*/  IMAD.X R25, R6, 0x1, R21, P1 ;  /* 0x0000000106197824 */ /* 0x000fe200008e0615 */
[----:B------:R-:W-:-:S04]  /*0c70*/  IADD3 R26, P1, PT, R2, R24, RZ ;  /* 0x00000018021a7210 */ /* 0x000fc80007f3e0ff */
[----:B------:R0:W3:Y:S01]  /*0c80*/  LDG.E.U8.CONSTANT R9, desc[UR4][R24.64] ;  /* 0x0000000418097981 */ /* 0x0000e2000c1e9100 */
[----:B------:R-:W-:Y:S01]  /*0c90*/  IMAD.X R27, R6, 0x1, R25, P1 ;  /* 0x00000001061b7824 */ /* 0x000fe200008e0619 */
[----:B------:R-:W-:-:S04]  /*0ca0*/  IADD3 R28, P1, PT, R2, R26, RZ ;  /* 0x0000001a021c7210 */ /* 0x000fc80007f3e0ff */
[----:B------:R4:W3:Y:S01]  /*0cb0*/  LDG.E.U8.CONSTANT R8, desc[UR4][R26.64] ;  /* 0x000000041a087981 */ /* 0x0008e2000c1e9100 */
[----:B------:R-:W-:-:S05]  /*0cc0*/  IMAD.X R29, R6, 0x1, R27, P1 ;  /* 0x00000001061d7824 */ /* 0x000fca00008e061b */
[----:B------:R-:W3:Y:S01]  /*0cd0*/  LDG.E.U8.CONSTANT R7, desc[UR4][R28.64] ;  /* 0x000000041c077981 */ /* 0x000ee2000c1e9100 */
[----:B------:R-:W-:Y:S02]  /*0ce0*/  IMAD.MOV.U32 R10, RZ, RZ, 0x0 ;  /* 0x00000000ff0a7424 */ /* 0x000fe400078e00ff */
[----:B------:R-:W-:-:S06]  /*0cf0*/  IMAD.MOV.U32 R11, RZ, RZ, 0x3ff00000 ;  /* 0x3ff00000ff0b7424 */ /* 0x000fcc00078e00ff */
[----:B-----5:R-:W-:-:S08]  /*0d00*/  DFMA R18, R14, 3, R10 ;  /* 0x400800000e12782b */ /* 0x020fd0000000000a */
[----:B-1----:R-:W-:-:S08]  /*0d10*/  DMUL R18, R18, UR6 ;  /* 0x0000000612127c28 */ /* 0x002fd00008000000 */
[C---:B------:R-:W-:Y:S02]  /*0d20*/  DMUL R22, R12.reuse, R18 ;  /* 0x000000120c167228 */ /* 0x040fe40000000000 */
[----:B------:R-:W-:-:S08]  /*0d30*/  DADD R12, -R12, 1 ;  /* 0x3ff000000c0c7429 */ /* 0x000fd00000000100 */
[----:B------:R-:W-:-:S08]  /*0d40*/  DMUL R22, R22, R12 ;  /* 0x0000000c16167228 */ /* 0x000fd00000000000 */
[----:B------:R-:W-:-:S08]  /*0d50*/  DFMA R12, R22, 3, R10 ;  /* 0x40080000160c782b */ /* 0x000fd0000000000a */
[----:B------:R-:W-:-:S08]  /*0d60*/  DMUL R12, R12, UR6 ;  /* 0x000000060c0c7c28 */ /* 0x000fd00008000000 */
[C---:B------:R-:W-:Y:S02]  /*0d70*/  DMUL R12, R14.reuse, R12 ;  /* 0x0000000c0e0c7228 */ /* 0x040fe40000000000 */
[----:B------:R-:W-:-:S08]  /*0d80*/  DADD R14, -R14, 1 ;  /* 0x3ff000000e0e7429 */ /* 0x000fd00000000100 */
[----:B------:R-:W-:-:S08]  /*0d90*/  DMUL R14, R12, R14 ;  /* 0x0000000e0c0e7228 */ /* 0x000fd00000000000 */
[----:B------:R-:W-:-:S08]  /*0da0*/  DFMA R12, R14, 3, R10 ;  /* 0x400800000e0c782b */ /* 0x000fd0000000000a */
[----:B------:R-:W-:Y:S02]  /*0db0*/  DMUL R12, R12, UR6 ;  /* 0x000000060c0c7c28 */ /* 0x000fe40008000000 */
[----:B0-----:R-:W-:-:S06]  /*0dc0*/  DADD R24, -R22, 1 ;  /* 0x3ff0000016187429 */ /* 0x001fcc0000000100 */
        /* <DEDUP_REMOVED lines=9> */
[----:B------:R-:W-:-:S06]  /*0e60*/  DADD R18, -R24, 1 ;  /* 0x3ff0000018127429 */ /* 0x000fcc0000000100 */
        /* <DEDUP_REMOVED lines=9> */
[----:B------:R-:W-:Y:S02]  /*0f00*/  DADD R12, -R18, 1 ;  /* 0x3ff00000120c7429 */ /* 0x000fe40000000100 */
[----:B------:R-:W-:-:S04]  /*0f10*/  DMUL R22, R22, 256 ;  /* 0x4070000016167828 */ /* 0x000fc80000000000 */
[----:B------:R-:W-:Y:S02]  /*0f20*/  DMUL R20, R18, R20 ;  /* 0x0000001412147228 */ /* 0x000fe40000000000 */
[----:B------:R-:W-:-:S06]  /*0f30*/  DMUL R24, R24, 256 ;  /* 0x4070000018187828 */ /* 0x000fcc0000000000 */
[----:B------:R-:W-:Y:S01]  /*0f40*/  DMUL R12, R20, R12 ;  /* 0x0000000c140c7228 */ /* 0x000fe20000000000 */
[----:B------:R-:W2:Y:S01]  /*0f50*/  F2I.U32.F64.TRUNC R22, R22 ;  /* 0x0000001600167311 */ /* 0x000ea2000030d000 */
[----:B----4-:R-:W-:Y:S01]  /*0f60*/  DMUL R26, R18, 256 ;  /* 0x40700000121a7828 */ /* 0x010fe20000000000 */
[----:B------:R-:W-:-:S05]  /*0f70*/  IADD3 R16, P1, PT, R5, UR10, RZ ;  /* 0x0000000a05107c10 */ /* 0x000fca000ff3e0ff */
[----:B------:R-:W-:Y:S01]  /*0f80*/  DMUL R18, R12, 256 ;  /* 0x407000000c127828 */ /* 0x000fe20000000000 */
[----:B------:R-:W3:Y:S01]  /*0f90*/  F2I.U32.F64.TRUNC R24, R24 ;  /* 0x0000001800187311 */ /* 0x000ee2000030d000 */
[----:B------:R-:W-:Y:S02]  /*0fa0*/  IADD3.X R17, PT, PT, R17, UR11, RZ, P1, !PT ;  /* 0x0000000b11117c10 */ /* 0x000fe40008ffe4ff */
[----:B------:R-:W-:-:S05]  /*0fb0*/  IADD3 R20, P1, PT, R2, R16, RZ ;  /* 0x0000001002147210 */ /* 0x000fca0007f3e0ff */
[----:B------:R-:W0:Y:S01]  /*0fc0*/  F2I.U32.F64.TRUNC R27, R26 ;  /* 0x0000001a001b7311 */ /* 0x000e22000030d000 */
[----:B------:R-:W-:-:S07]  /*0fd0*/  IMAD.X R21, R6, 0x1, R17, P1 ;  /* 0x0000000106157824 */ /* 0x000fce00008e0611 */
[----:B------:R-:W1:Y:S01]  /*0fe0*/  F2I.U32.F64.TRUNC R18, R18 ;  /* 0x0000001200127311 */ /* 0x000e62000030d000 */
[----:B------:R-:W-:Y:S01]  /*0ff0*/  DFMA R10, R12, 3, R10 ;  /* 0x400800000c0a782b */ /* 0x000fe2000000000a */
[----:B--2---:R-:W-:Y:S02]  /*1000*/  LOP3.LUT R3, R3, R22, RZ, 0x3c, !PT ;  /* 0x0000001603037212 */ /* 0x004fe400078e3cff */
[----:B------:R-:W-:Y:S02]  /*1010*/  IADD3 R22, P1, PT, R2, R20, RZ ;  /* 0x0000001402167210 */ /* 0x000fe40007f3e0ff */
[----:B---3--:R-:W-:-:S03]  /*1020*/  LOP3.LUT R9, R9, R24, RZ, 0x3c, !PT ;  /* 0x0000001809097212 */ /* 0x008fc600078e3cff */
[----:B------:R-:W-:Y:S01]  /*1030*/  IMAD.X R23, R6, 0x1, R21, P1 ;  /* 0x0000000106177824 */ /* 0x000fe200008e0615 */
[----:B------:R-:W-:Y:S01]  /*1040*/  IADD3 R24, P1, PT, R2, R22, RZ ;  /* 0x0000001602187210 */ /* 0x000fe20007f3e0ff */
[----:B------:R3:W-:Y:S01]  /*1050*/  STG.E.U8 desc[UR4][R16.64], R3 ;  /* 0x0000000310007986 */ /* 0x0007e2000c101104 */
[----:B0-----:R-:W-:-:S03]  /*1060*/  LOP3.LUT R27, R8, R27, RZ, 0x3c, !PT ;  /* 0x0000001b081b7212 */ /* 0x001fc600078e3cff */
[----:B------:R-:W-:Y:S01]  /*1070*/  IMAD.X R25, R6, 0x1, R23, P1 ;  /* 0x0000000106197824 */ /* 0x000fe200008e0617 */
[----:B------:R3:W-:Y:S01]  /*1080*/  STG.E.U8 desc[UR4][R20.64], R9 ;  /* 0x0000000914007986 */ /* 0x0007e2000c101104 */
[----:B-1----:R-:W-:-:S03]  /*1090*/  LOP3.LUT R19, R7, R18, RZ, 0x3c, !PT ;  /* 0x0000001207137212 */ /* 0x002fc600078e3cff */
[----:B------:R3:W-:Y:S01]  /*10a0*/  STG.E.U8 desc[UR4][R22.64], R27 ;  /* 0x0000001b16007986 */ /* 0x0007e2000c101104 */
[----:B------:R-:W-:-:S03]  /*10b0*/  DMUL R10, R10, UR6 ;  /* 0x000000060a0a7c28 */ /* 0x000fc60008000000 */
[----:B------:R3:W-:Y:S01]  /*10c0*/  STG.E.U8 desc[UR4][R24.64], R19 ;  /* 0x0000001318007986 */ /* 0x0007e2000c101104 */
[----:B------:R-:W-:-:S04]  /*10d0*/  DADD R6, -R14, 1 ;  /* 0x3ff000000e067429 */ /* 0x000fc80000000100 */
[----:B------:R-:W-:Y:S01]  /*10e0*/  DMUL R10, R14, R10 ;  /* 0x0000000a0e0a7228 */ /* 0x000fe20000000000 */
[----:B------:R-:W-:-:S07]  /*10f0*/  IMAD R5, R2, 0x4, R5 ;  /* 0x0000000402057824 */ /* 0x000fce00078e0205 */
[----:B---3--:R-:W-:-:S11]  /*1100*/  DMUL R14, R10, R6 ;  /* 0x000000060a0e7228 */ /* 0x008fd60000000000 */
.L_x_14:
[----:B------:R-:W-:Y:S05]  /*1110*/  @!P0 EXIT ;  /* 0x000000000000894d */ /* 0x000fea0003800000 */
[----:B------:R-:W-:Y:S02]  /*1120*/  ISETP.NE.AND P1, PT, R4, 0x1, PT ;  /* 0x000000010400780c */ /* 0x000fe40003f25270 */
[----:B------:R-:W-:-:S04]  /*1130*/  LOP3.LUT R0, R0, 0x1, RZ, 0xc0, !PT ;  /* 0x0000000100007812 */ /* 0x000fc800078ec0ff */
[----:B------:R-:W-:-:S07]  /*1140*/  ISETP.NE.U32.AND P0, PT, R0, 0x1, PT ;  /* 0x000000010000780c */ /* 0x000fce0003f05070 */
        /* <DEDUP_REMOVED lines=8> */
[----:B------:R0:W2:Y:S02]  /*11d0*/  LDG.E.U8.CONSTANT R3, desc[UR4][R18.64] ;  /* 0x0000000412037981 */ /* 0x0000a4000c1e9100 */
        /* <DEDUP_REMOVED lines=18> */
[----:B------:R-:W-:Y:S02]  /*1300*/  DMUL R12, R12, R14 ;  /* 0x0000000e0c0c7228 */ /* 0x000fe40000000000 */
[----:B------:R-:W-:-:S06]  /*1310*/  DMUL R14, R8, 256 ;  /* 0x40700000080e7828 */ /* 0x000fcc0000000000 */
[----:B0-----:R-:W-:-:S04]  /*1320*/  DMUL R18, R12, 256 ;  /* 0x407000000c127828 */ /* 0x001fc80000000000 */
[----:B------:R-:W2:Y:S01]  /*1330*/  F2I.U32.F64.TRUNC R14, R14 ;  /* 0x0000000e000e7311 */ /* 0x000ea2000030d000 */
[----:B------:R-:W-:-:S07]  /*1340*/  IADD3 R8, P1, PT, R5, UR10, RZ ;  /* 0x0000000a05087c10 */ /* 0x000fce000ff3e0ff */
[----:B------:R-:W3:Y:S01]  /*1350*/  F2I.U32.F64.TRUNC R19, R18 ;  /* 0x0000001200137311 */ /* 0x000ee2000030d000 */
[----:B------:R-:W-:Y:S01]  /*1360*/  IADD3.X R9, PT, PT, R16, UR11, RZ, P1, !PT ;  /* 0x0000000b10097c10 */ /* 0x000fe20008ffe4ff */
[----:B------:R-:W-:Y:S01]  /*1370*/  DFMA R16, R12, 3, R6 ;  /* 0x400800000c10782b */ /* 0x000fe20000000006 */
[----:B------:R-:W-:-:S05]  /*1380*/  IADD3 R6, P1, PT, R2, R8, RZ ;  /* 0x0000000802067210 */ /* 0x000fca0007f3e0ff */
[----:B------:R-:W-:Y:S02]  /*1390*/  IMAD.X R7, R0, 0x1, R9, P1 ;  /* 0x0000000100077824 */ /* 0x000fe400008e0609 */
[----:B------:R-:W-:-:S08]  /*13a0*/  DMUL R16, R16, UR6 ;  /* 0x0000000610107c28 */ /* 0x000fd00008000000 */
[----:B------:R-:W-:Y:S01]  /*13b0*/  DMUL R16, R10, R16 ;  /* 0x000000100a107228 */ /* 0x000fe20000000000 */
[----:B------:R-:W-:Y:S01]  /*13c0*/  IMAD R5, R2, 0x2, R5 ;  /* 0x0000000202057824 */ /* 0x000fe200078e0205 */
[----:B--2---:R-:W-:Y:S02]  /*13d0*/  LOP3.LUT R3, R3, R14, RZ, 0x3c, !PT ;  /* 0x0000000e03037212 */ /* 0x004fe400078e3cff */
[----:B---3--:R-:W-:-:S03]  /*13e0*/  LOP3.LUT R21, R4, R19, RZ, 0x3c, !PT ;  /* 0x0000001304157212 */ /* 0x008fc600078e3cff */
[----:B------:R0:W-:Y:S04]  /*13f0*/  STG.E.U8 desc[UR4][R8.64], R3 ;  /* 0x0000000308007986 */ /* 0x0001e8000c101104 */
[----:B------:R0:W-:Y:S01]  /*1400*/  STG.E.U8 desc[UR4][R6.64], R21 ;  /* 0x0000001506007986 */ /* 0x0001e2000c101104 */
[----:B------:R-:W-:-:S08]  /*1410*/  DADD R14, -R10, 1 ;  /* 0x3ff000000a0e7429 */ /* 0x000fd00000000100 */
[----:B------:R-:W-:-:S11]  /*1420*/  DMUL R14, R16, R14 ;  /* 0x0000000e100e7228 */ /* 0x000fd60000000000 */
.L_x_15:
[----:B------:R-:W-:Y:S05]  /*1430*/  @P0 EXIT ;  /* 0x000000000000094d */ /* 0x000fea0003800000 */
[----:B------:R-:W0:Y:S01]  /*1440*/  LDCU.128 UR8, c[0x0][0x380] ;  /* 0x00007000ff0877ac */ /* 0x000e220008000c00 */
[----:B------:R-:W-:Y:S01]  /*1450*/  SHF.R.S32.HI R0, RZ, 0x1f, R5 ;  /* 0x0000001fff007819 */ /* 0x000fe20000011405 */
[----:B------:R-:W1:Y:S01]  /*1460*/  LDCU.64 UR6, c[0x0][0x3a8] ;  /* 0x00007500ff0677ac */ /* 0x000e620008000a00 */
[----:B0-----:R-:W-:-:S04]  /*1470*/  IADD3 R6, P0, PT, R5, UR8, RZ ;  /* 0x0000000805067c10 */ /* 0x001fc8000ff1e0ff */
[----:B------:R-:W-:-:S05]  /*1480*/  IADD3.X R7, PT, PT, R0, UR9, RZ, P0, !PT ;  /* 0x0000000900077c10 */ /* 0x000fca00087fe4ff */
[----:B------:R-:W3:Y:S01]  /*1490*/  LDG.E.U8.CONSTANT R6, desc[UR4][R6.64] ;  /* 0x0000000406067981 */ /* 0x000ee2000c1e9100 */
[----:B------:R-:W-:Y:S01]  /*14a0*/  IMAD.MOV.U32 R2, RZ, RZ, 0x0 ;  /* 0x00000000ff027424 */ /* 0x000fe200078e00ff */
[----:B------:R-:W-:Y:S01]  /*14b0*/  IADD3 R4, P0, PT, R5, UR10, RZ ;  /* 0x0000000a05047c10 */ /* 0x000fe2000ff1e0ff */
[----:B------:R-:W-:-:S03]  /*14c0*/  IMAD.MOV.U32 R3, RZ, RZ, 0x3ff00000 ;  /* 0x3ff00000ff037424 */ /* 0x000fc600078e00ff */
[----:B------:R-:W-:-:S03]  /*14d0*/  IADD3.X R5, PT, PT, R0, UR11, RZ, P0, !PT ;  /* 0x0000000b00057c10 */ /* 0x000fc600087fe4ff */
[----:B-----5:R-:W-:Y:S02]  /*14e0*/  DFMA R14, R14, 3, R2 ;  /* 0x400800000e0e782b */ /* 0x020fe40000000002 */
[----:B------:R-:W-:-:S06]  /*14f0*/  DADD R2, -R12, 1 ;  /* 0x3ff000000c027429 */ /* 0x000fcc0000000100 */
[----:B-1----:R-:W-:-:S08]  /*1500*/  DMUL R14, R14, UR6 ;  /* 0x000000060e0e7c28 */ /* 0x002fd00008000000 */
[----:B------:R-:W-:-:S08]  /*1510*/  DMUL R14, R14, R12 ;  /* 0x0000000c0e0e7228 */ /* 0x000fd00000000000 */
[----:B------:R-:W-:-:S08]  /*1520*/  DMUL R2, R14, R2 ;  /* 0x000000020e027228 */ /* 0x000fd00000000000 */
[----:B------:R-:W-:-:S10]  /*1530*/  DMUL R2, R2, 256 ;  /* 0x4070000002027828 */ /* 0x000fd40000000000 */
[----:B------:R-:W3:Y:S02]  /*1540*/  F2I.U32.F64.TRUNC R3, R2 ;  /* 0x0000000200037311 */ /* 0x000ee4000030d000 */
[----:B---3--:R-:W-:-:S05]  /*1550*/  LOP3.LUT R7, R6, R3, RZ, 0x3c, !PT ;  /* 0x0000000306077212 */ /* 0x008fca00078e3cff */
[----:B------:R-:W-:Y:S01]  /*1560*/  STG.E.U8 desc[UR4][R4.64], R7 ;  /* 0x0000000704007986 */ /* 0x000fe2000c101104 */
[----:B------:R-:W-:Y:S05]  /*1570*/  EXIT ;  /* 0x000000000000794d */ /* 0x000fea0003800000 */
.L_x_16:
        /* <DEDUP_REMOVED lines=16> */
.L_x_22:


//--------------------- .text._Z14DEC_RotatePermPKhPhPKiS3_ --------------------------
	.section	.text._Z14DEC_RotatePermPKhPhPKiS3_,"ax",@progbits
	.align	128
        .global         _Z14DEC_RotatePermPKhPhPKiS3_
        .type           _Z14DEC_RotatePermPKhPhPKiS3_,@function
        .size           _Z14DEC_RotatePermPKhPhPKiS3_,(.L_x_23 - _Z14DEC_RotatePermPKhPhPKiS3_)
        .other          _Z14DEC_RotatePermPKhPhPKiS3_,@"STO_CUDA_ENTRY STV_DEFAULT"
_Z14DEC_RotatePermPKhPhPKiS3_:
.text._Z14DEC_RotatePermPKhPhPKiS3_:
[----:B------:R-:W-:Y:S01]  /*0000*/  LDC R1, c[0x0][0x37c] ;  /* 0x0000df00ff017b82 */ /* 0x000fe20000000800 */
[----:B------:R-:W0:Y:S07]  /*0010*/  S2R R0, SR_CTAID.Y ;  /* 0x0000000000007919 */ /* 0x000e2e0000002600 */
[----:B------:R-:W0:Y:S01]  /*0020*/  LDC.64 R4, c[0x0][0x390] ;  /* 0x0000e400ff047b82 */ /* 0x000e220000000a00 */
[----:B------:R-:W1:Y:S07]  /*0030*/  LDCU.64 UR4, c[0x0][0x358] ;  /* 0x00006b00ff0477ac */ /* 0x000e6e0008000a00 */
[----:B------:R-:W2:Y:S01]  /*0040*/  LDC R8, c[0x0][0x370] ;  /* 0x0000dc00ff087b82 */ /* 0x000ea20000000800 */
[----:B------:R-:W3:Y:S01]  /*0050*/  S2R R3, SR_CTAID.X ;  /* 0x0000000000037919 */ /* 0x000ee20000002500 */
[----:B------:R-:W4:Y:S01]  /*0060*/  LDCU.128 UR8, c[0x0][0x380] ;  /* 0x00007000ff0877ac */ /* 0x000f220008000c00 */
[----:B0-----:R-:W-:-:S06]  /*0070*/  IMAD.WIDE.U32 R4, R0, 0x4, R4 ;  /* 0x0000000400047825 */ /* 0x001fcc00078e0004 */
[----:B-1----:R-:W3:Y:S01]  /*0080*/  LDG.E.CONSTANT R4, desc[UR4][R4.64] ;  /* 0x0000000404047981 */ /* 0x002ee2000c1e9900 */
[----:B--2---:R-:W0:Y:S01]  /*0090*/  I2F.U32.RP R2, R8 ;  /* 0x0000000800027306 */ /* 0x004e220000209000 */
[----:B------:R-:W-:-:S07]  /*00a0*/  ISETP.NE.U32.AND P1, PT, R8, RZ, PT ;  /* 0x000000ff0800720c */ /* 0x000fce0003f25070 */
[----:B0-----:R-:W0:Y:S02]  /*00b0*/  MUFU.RCP R2, R2 ;  /* 0x0000000200027308 */ /* 0x001e240000001000 */
[----:B0-----:R-:W-:-:S06]  /*00c0*/  IADD3 R6, PT, PT, R2, 0xffffffe, RZ ;  /* 0x0ffffffe02067810 */ /* 0x001fcc0007ffe0ff */
[----:B------:R0:W1:Y:S02]  /*00d0*/  F2I.FTZ.U32.TRUNC.NTZ R7, R6 ;  /* 0x0000000600077305 */ /* 0x000064000021f000 */
[----:B0-----:R-:W-:Y:S02]  /*00e0*/  HFMA2 R6, -RZ, RZ, 0, 0 ;  /* 0x00000000ff067431 */ /* 0x001fe400000001ff */
[----:B-1----:R-:W-:-:S04]  /*00f0*/  IMAD.MOV R9, RZ, RZ, -R7 ;  /* 0x000000ffff097224 */ /* 0x002fc800078e0a07 */
[----:B------:R-:W-:-:S04]  /*0100*/  IMAD R9, R9, R8, RZ ;  /* 0x0000000809097224 */ /* 0x000fc800078e02ff */
[----:B------:R-:W-:-:S04]  /*0110*/  IMAD.HI.U32 R7, R7, R9, R6 ;  /* 0x0000000907077227 */ /* 0x000fc800078e0006 */
[----:B---3--:R-:W-:-:S04]  /*0120*/  IMAD.IADD R4, R4, 0x1, R3 ;  /* 0x0000000104047824 */ /* 0x008fc800078e0203 */
[----:B------:R-:W-:-:S05]  /*0130*/  IMAD.HI.U32 R7, R7, R4, RZ ;  /* 0x0000000407077227 */ /* 0x000fca00078e00ff */
[----:B------:R-:W-:-:S05]  /*0140*/  IADD3 R7, PT, PT, -R7, RZ, RZ ;  /* 0x000000ff07077210 */ /* 0x000fca0007ffe1ff */
[----:B------:R-:W-:Y:S02]  /*0150*/  IMAD R9, R8, R7, R4 ;  /* 0x0000000708097224 */ /* 0x000fe400078e0204 */
[----:B------:R-:W0:Y:S03]  /*0160*/  LDC.64 R4, c[0x0][0x398] ;  /* 0x0000e600ff047b82 */ /* 0x000e260000000a00 */
[----:B------:R-:W-:-:S13]  /*0170*/  ISETP.GE.U32.AND P0, PT, R9, R8, PT ;  /* 0x000000080900720c */ /* 0x000fda0003f06070 */
[----:B------:R-:W-:-:S05]  /*0180*/  @P0 IMAD.IADD R9, R9, 0x1, -R8 ;  /* 0x0000000109090824 */ /* 0x000fca00078e0a08 */
[----:B------:R-:W-:-:S13]  /*0190*/  ISETP.GE.U32.AND P0, PT, R9, R8, PT ;  /* 0x000000080900720c */ /* 0x000fda0003f06070 */
[-C--:B------:R-:W-:Y:S02]  /*01a0*/  @P0 IADD3 R9, PT, PT, R9, -R8.reuse, RZ ;  /* 0x8000000809090210 */ /* 0x080fe40007ffe0ff */
[----:B------:R-:W-:-:S05]  /*01b0*/  @!P1 LOP3.LUT R9, RZ, R8, RZ, 0x33, !PT ;  /* 0x00000008ff099212 */ /* 0x000fca00078e33ff */
[----:B0-----:R-:W-:-:S06]  /*01c0*/  IMAD.WIDE.U32 R4, R9, 0x4, R4 ;  /* 0x0000000409047825 */ /* 0x001fcc00078e0004 */
[----:B------:R-:W2:Y:S01]  /*01d0*/  LDG.E.CONSTANT R5, desc[UR4][R4.64] ;  /* 0x0000000404057981 */ /* 0x000ea2000c1e9900 */
[----:B------:R-:W0:Y:S01]  /*01e0*/  LDC R11, c[0x0][0x374] ;  /* 0x0000dd00ff0b7b82 */ /* 0x000e220000000800 */
[----:B------:R-:W1:Y:S01]  /*01f0*/  LDCU UR6, c[0x0][0x360] ;  /* 0x00006c00ff0677ac */ /* 0x000e620008000800 */
[----:B0-----:R-:W0:Y:S01]  /*0200*/  I2F.U32.RP R2, R11 ;  /* 0x0000000b00027306 */ /* 0x001e220000209000 */
[----:B------:R-:W-:-:S07]  /*0210*/  ISETP.NE.U32.AND P1, PT, R11, RZ, PT ;  /* 0x000000ff0b00720c */ /* 0x000fce0003f25070 */
[----:B0-----:R-:W0:Y:S02]  /*0220*/  MUFU.RCP R2, R2 ;  /* 0x0000000200027308 */ /* 0x001e240000001000 */
[----:B0-----:R-:W-:-:S06]  /*0230*/  VIADD R6, R2, 0xffffffe ;  /* 0x0ffffffe02067836 */ /* 0x001fcc0000000000 */
[----:B------:R0:W3:Y:S02]  /*0240*/  F2I.FTZ.U32.TRUNC.NTZ R7, R6 ;  /* 0x0000000600077305 */ /* 0x0000e4000021f000 */
[----:B0-----:R-:W-:Y:S01]  /*0250*/  IMAD.MOV.U32 R6, RZ, RZ, RZ ;  /* 0x000000ffff067224 */ /* 0x001fe200078e00ff */
[----:B---3--:R-:W-:-:S05]  /*0260*/  IADD3 R8, PT, PT, RZ, -R7, RZ ;  /* 0x80000007ff087210 */ /* 0x008fca0007ffe0ff */
[----:B------:R-:W-:-:S04]  /*0270*/  IMAD R13, R8, R11, RZ ;  /* 0x0000000b080d7224 */ /* 0x000fc800078e02ff */
[----:B------:R-:W-:Y:S02]  /*0280*/  IMAD.HI.U32 R8, R7, R13, R6 ;  /* 0x0000000d07087227 */ /* 0x000fe400078e0006 */
[----:B------:R-:W1:Y:S01]  /*0290*/  S2R R7, SR_TID.X ;  /* 0x0000000000077919 */ /* 0x000e620000002100 */
[----:B--2---:R-:W-:-:S05]  /*02a0*/  IADD3 R5, PT, PT, R5, R0, RZ ;  /* 0x0000000005057210 */ /* 0x004fca0007ffe0ff */
[----:B------:R-:W-:-:S04]  /*02b0*/  IMAD.HI.U32 R8, R8, R5, RZ ;  /* 0x0000000508087227 */ /* 0x000fc800078e00ff */
[----:B------:R-:W-:-:S04]  /*02c0*/  IMAD.MOV R8, RZ, RZ, -R8 ;  /* 0x000000ffff087224 */ /* 0x000fc800078e0a08 */
[----:B------:R-:W-:-:S05]  /*02d0*/  IMAD R2, R11, R8, R5 ;  /* 0x000000080b027224 */ /* 0x000fca00078e0205 */
[----:B------:R-:W-:-:S13]  /*02e0*/  ISETP.GE.U32.AND P0, PT, R2, R11, PT ;  /* 0x0000000b0200720c */ /* 0x000fda0003f06070 */
[----:B------:R-:W-:-:S04]  /*02f0*/  @P0 IADD3 R2, PT, PT, R2, -R11, RZ ;  /* 0x8000000b02020210 */ /* 0x000fc80007ffe0ff */
[----:B------:R-:W-:-:S13]  /*0300*/  ISETP.GE.U32.AND P0, PT, R2, R11, PT ;  /* 0x0000000b0200720c */ /* 0x000fda0003f06070 */
[-C--:B------:R-:W-:Y:S02]  /*0310*/  @P0 IADD3 R2, PT, PT, R2, -R11.reuse, RZ ;  /* 0x8000000b02020210 */ /* 0x080fe40007ffe0ff */
[----:B------:R-:W-:-:S05]  /*0320*/  @!P1 LOP3.LUT R2, RZ, R11, RZ, 0x33, !PT ;  /* 0x0000000bff029212 */ /* 0x000fca00078e33ff */
[----:B------:R-:W-:-:S04]  /*0330*/  IMAD R2, R9, R11, R2 ;  /* 0x0000000b09027224 */ /* 0x000fc800078e0202 */
[----:B-1----:R-:W-:-:S05]  /*0340*/  IMAD R2, R2, UR6, R7 ;  /* 0x0000000602027c24 */ /* 0x002fca000f8e0207 */
[----:B----4-:R-:W-:-:S04]  /*0350*/  IADD3 R4, P0, PT, R2, UR8, RZ ;  /* 0x0000000802047c10 */ /* 0x010fc8000ff1e0ff */
[----:B------:R-:W-:-:S06]  /*0360*/  LEA.HI.X.SX32 R5, R2, UR9, 0x1, P0 ;  /* 0x0000000902057c11 */ /* 0x000fcc00080f0eff */
[----:B------:R-:W2:Y:S01]  /*0370*/  LDG.E.U8.CONSTANT R5, desc[UR4][R4.64] ;  /* 0x0000000404057981 */ /* 0x000ea2000c1e9100 */
[----:B------:R-:W-:-:S04]  /*0380*/  IMAD R0, R3, R11, R0 ;  /* 0x0000000b03007224 */ /* 0x000fc800078e0200 */
[----:B------:R-:W-:-:S05]  /*0390*/  IMAD R0, R0, UR6, R7 ;  /* 0x0000000600007c24 */ /* 0x000fca000f8e0207 */
[----:B------:R-:W-:-:S04]  /*03a0*/  IADD3 R2, P0, PT, R0, UR10, RZ ;  /* 0x0000000a00027c10 */ /* 0x000fc8000ff1e0ff */
[----:B------:R-:W-:-:S05]  /*03b0*/  LEA.HI.X.SX32 R3, R0, UR11, 0x1, P0 ;  /* 0x0000000b00037c11 */ /* 0x000fca00080f0eff */
[----:B--2---:R-:W-:Y:S01]  /*03c0*/  STG.E.U8 desc[UR4][R2.64], R5 ;  /* 0x0000000502007986 */ /* 0x004fe2000c101104 */
[----:B------:R-:W-:Y:S05]  /*03d0*/  EXIT ;  /* 0x000000000000794d */ /* 0x000fea0003800000 */
.L_x_17:
        /* <DEDUP_REMOVED lines=10> */
.L_x_23:


//--------------------- .text._Z14ENC_RotatePermPKhPhPKiS3_ --------------------------
	.section	.text._Z14ENC_RotatePermPKhPhPKiS3_,"ax",@progbits
	.align	128
        .global         _Z14ENC_RotatePermPKhPhPKiS3_
        .type           _Z14ENC_RotatePermPKhPhPKiS3_,@function
        .size           _Z14ENC_RotatePermPKhPhPKiS3_,(.L_x_24 - _Z14ENC_RotatePermPKhPhPKiS3_)
        .other          _Z14ENC_RotatePermPKhPhPKiS3_,@"STO_CUDA_ENTRY STV_DEFAULT"
_Z14ENC_RotatePermPKhPhPKiS3_:
.text._Z14ENC_RotatePermPKhPhPKiS3_:
        /* <DEDUP_REMOVED lines=8> */
[----:B-1----:R-:W5:Y:S01]  /*0080*/  LDG.E.CONSTANT R2, desc[UR4][R2.64] ;  /* 0x0000000402027981 */ /* 0x002f62000c1e9900 */
        /* <DEDUP_REMOVED lines=8> */
[----:B------:R-:W-:Y:S01]  /*0110*/  IMAD.HI.U32 R5, R5, R7, R4 ;  /* 0x0000000705057227 */ /* 0x000fe200078e0004 */
[----:B------:R-:W0:Y:S01]  /*0120*/  S2R R15, SR_TID.X ;  /* 0x00000000000f7919 */ /* 0x000e220000002100 */
[----:B------:R-:W3:Y:S01]  /*0130*/  LDC R13, c[0x0][0x374] ;  /* 0x0000dd00ff0d7b82 */ /* 0x000ee20000000800 */
[----:B------:R-:W0:Y:S01]  /*0140*/  LDCU UR6, c[0x0][0x360] ;  /* 0x00006c00ff0677ac */ /* 0x000e220008000800 */
[----:B---3--:R-:W-:Y:S02]  /*0150*/  IMAD R4, R11, R13, R0 ;  /* 0x0000000d0b047224 */ /* 0x008fe400078e0200 */
[----:B-----5:R-:W-:-:S04]  /*0160*/  IMAD.IADD R2, R2, 0x1, R11 ;  /* 0x0000000102027824 */ /* 0x020fc800078e020b */
[----:B------:R-:W-:-:S05]  /*0170*/  IMAD.HI.U32 R5, R5, R2, RZ ;  /* 0x0000000205057227 */ /* 0x000fca00078e00ff */
[----:B------:R-:W-:-:S05]  /*0180*/  IADD3 R5, PT, PT, -R5, RZ, RZ ;  /* 0x000000ff05057210 */ /* 0x000fca0007ffe1ff */
[----:B------:R-:W-:Y:S02]  /*0190*/  IMAD R7, R8, R5, R2 ;  /* 0x0000000508077224 */ /* 0x000fe400078e0202 */
[----:B------:R-:W1:Y:S03]  /*01a0*/  LDC.64 R2, c[0x0][0x398] ;  /* 0x0000e600ff027b82 */ /* 0x000e660000000a00 */
[----:B------:R-:W-:-:S13]  /*01b0*/  ISETP.GE.U32.AND P0, PT, R7, R8, PT ;  /* 0x000000080700720c */ /* 0x000fda0003f06070 */
[----:B------:R-:W-:-:S05]  /*01c0*/  @P0 IMAD.IADD R7, R7, 0x1, -R8 ;  /* 0x0000000107070824 */ /* 0x000fca00078e0a08 */
[----:B------:R-:W-:-:S13]  /*01d0*/  ISETP.GE.U32.AND P0, PT, R7, R8, PT ;  /* 0x000000080700720c */ /* 0x000fda0003f06070 */
[-C--:B------:R-:W-:Y:S02]  /*01e0*/  @P0 IADD3 R7, PT, PT, R7, -R8.reuse, RZ ;  /* 0x8000000807070210 */ /* 0x080fe40007ffe0ff */
[----:B------:R-:W-:-:S05]  /*01f0*/  @!P1 LOP3.LUT R7, RZ, R8, RZ, 0x33, !PT ;  /* 0x00000008ff079212 */ /* 0x000fca00078e33ff */
[----:B-1----:R-:W-:-:S05]  /*0200*/  IMAD.WIDE.U32 R2, R7, 0x4, R2 ;  /* 0x0000000407027825 */ /* 0x002fca00078e0002 */
[----:B------:R1:W2:Y:S01]  /*0210*/  LDG.E.CONSTANT R9, desc[UR4][R2.64] ;  /* 0x0000000402097981 */ /* 0x0002a2000c1e9900 */
[----:B0-----:R-:W-:-:S05]  /*0220*/  IMAD R5, R4, UR6, R15 ;  /* 0x0000000604057c24 */ /* 0x001fca000f8e020f */
[----:B----4-:R-:W-:-:S04]  /*0230*/  IADD3 R4, P0, PT, R5, UR8, RZ ;  /* 0x0000000805047c10 */ /* 0x010fc8000ff1e0ff */
[----:B------:R-:W-:-:S06]  /*0240*/  LEA.HI.X.SX32 R5, R5, UR9, 0x1, P0 ;  /* 0x0000000905057c11 */ /* 0x000fcc00080f0eff */
[----:B------:R-:W3:Y:S01]  /*0250*/  LDG.E.U8.CONSTANT R5, desc[UR4][R4.64] ;  /* 0x0000000404057981 */ /* 0x000ee2000c1e9100 */
[----:B------:R-:W0:Y:S01]  /*0260*/  I2F.U32.RP R6, R13 ;  /* 0x0000000d00067306 */ /* 0x000e220000209000 */
[----:B------:R-:W-:-:S07]  /*0270*/  ISETP.NE.U32.AND P1, PT, R13, RZ, PT ;  /* 0x000000ff0d00720c */ /* 0x000fce0003f25070 */
[----:B0-----:R-:W1:Y:S02]  /*0280*/  MUFU.RCP R6, R6 ;  /* 0x0000000600067308 */ /* 0x001e640000001000 */
[----:B-1----:R-:W-:-:S06]  /*0290*/  VIADD R2, R6, 0xffffffe ;  /* 0x0ffffffe06027836 */ /* 0x002fcc0000000000 */
[----:B------:R0:W1:Y:S02]  /*02a0*/  F2I.FTZ.U32.TRUNC.NTZ R3, R2 ;  /* 0x0000000200037305 */ /* 0x000064000021f000 */
[----:B0-----:R-:W-:Y:S01]  /*02b0*/  IMAD.MOV.U32 R2, RZ, RZ, RZ ;  /* 0x000000ffff027224 */ /* 0x001fe200078e00ff */
[----:B-1----:R-:W-:-:S05]  /*02c0*/  IADD3 R8, PT, PT, RZ, -R3, RZ ;  /* 0x80000003ff087210 */ /* 0x002fca0007ffe0ff */
[----:B------:R-:W-:-:S04]  /*02d0*/  IMAD R11, R8, R13, RZ ;  /* 0x0000000d080b7224 */ /* 0x000fc800078e02ff */
[----:B------:R-:W-:Y:S01]  /*02e0*/  IMAD.HI.U32 R8, R3, R11, R2 ;  /* 0x0000000b03087227 */ /* 0x000fe200078e0002 */
        /* <DEDUP_REMOVED lines=10> */
[----:B------:R-:W-:-:S05]  /*0390*/  IMAD R0, R0, UR6, R15 ;  /* 0x0000000600007c24 */ /* 0x000fca000f8e020f */
[----:B------:R-:W-:-:S04]  /*03a0*/  IADD3 R2, P0, PT, R0, UR10, RZ ;  /* 0x0000000a00027c10 */ /* 0x000fc8000ff1e0ff */
[----:B------:R-:W-:-:S05]  /*03b0*/  LEA.HI.X.SX32 R3, R0, UR11, 0x1, P0 ;  /* 0x0000000b00037c11 */ /* 0x000fca00080f0eff */
[----:B---3--:R-:W-:Y:S01]  /*03c0*/  STG.E.U8 desc[UR4][R2.64], R5 ;  /* 0x0000000502007986 */ /* 0x008fe2000c101104 */
[----:B------:R-:W-:Y:S05]  /*03d0*/  EXIT ;  /* 0x000000000000794d */ /* 0x000fea0003800000 */
.L_x_18:
        /* <DEDUP_REMOVED lines=10> */
.L_x_24:


//--------------------- .text._Z7KWarmUpv         --------------------------
	.section	.text._Z7KWarmUpv,"ax",@progbits
	.align	128
        .global         _Z7KWarmUpv
        .type           _Z7KWarmUpv,@function
        .size           _Z7KWarmUpv,(.L_x_25 - _Z7KWarmUpv)
        .other          _Z7KWarmUpv,@"STO_CUDA_ENTRY STV_DEFAULT"
_Z7KWarmUpv:
.text._Z7KWarmUpv:
[----:B------:R-:W-:Y:S01]  /*0000*/  LDC R1, c[0x0][0x37c] ;  /* 0x0000df00ff017b82 */ /* 0x000fe20000000800 */
[----:B------:R-:W-:Y:S05]  /*0010*/  EXIT ;  /* 0x000000000000794d */ /* 0x000fea0003800000 */
.L_x_19:
        /* <DEDUP_REMOVED lines=14> */
.L_x_25:


//--------------------- .nv.shared.reserved.0     --------------------------
	.section	.nv.shared.reserved.0,"aw",@nobits
	.weak		__nv_reservedSMEM_offset_0_alias
	.size		__nv_reservedSMEM_offset_0_alias, 0, 64
	.other		__nv_reservedSMEM_offset_0_alias,@"STO_CUDA_RESERVED_SHARED STV_DEFAULT"
__nv_reservedSMEM_offset_0_alias:
	.zero		0
	.zero		64


//--------------------- .nv.constant0._Z10DEC_XOR_LRPhi --------------------------
	.section	.nv.constant0._Z10DEC_XOR_LRPhi,"a",@progbits
	.sectionflags	@""
	.align	4
.nv.constant0._Z10DEC_XOR_LRPhi:
	.zero		908


//--------------------- .nv.constant0._Z10ENC_XOR_LRPhi --------------------------
	.section	.nv.constant0._Z10ENC_XOR_LRPhi,"a",@progbits
	.sectionflags	@""
	.align	4
.nv.constant0._Z10ENC_XOR_LRPhi:
	.zero		908


//--------------------- .nv.constant0._Z7DIFF_TDPKhPhPKdS3_id --------------------------
	.section	.nv.constant0._Z7DIFF_TDPKhPhPKdS3_id,"a",@progbits
	.sectionflags	@""
	.align	4
.nv.constant0._Z7DIFF_TDPKhPhPKdS3_id:
	.zero		944


//--------------------- .nv.constant0._Z14DEC_RotatePermPKhPhPKiS3_ --------------------------
	.section	.nv.constant0._Z14DEC_RotatePermPKhPhPKiS3_,"a",@progbits
	.sectionflags	@""
	.align	4
.nv.constant0._Z14DEC_RotatePermPKhPhPKiS3_:
	.zero		928


//--------------------- .nv.constant0._Z14ENC_RotatePermPKhPhPKiS3_ --------------------------
	.section	.nv.constant0._Z14ENC_RotatePermPKhPhPKiS3_,"a",@progbits
	.sectionflags	@""
	.align	4
.nv.constant0._Z14ENC_RotatePermPKhPhPKiS3_:
	.zero		928


//--------------------- .nv.constant0._Z7KWarmUpv --------------------------
	.section	.nv.constant0._Z7KWarmUpv,"a",@progbits
	.sectionflags	@""
	.align	4
.nv.constant0._Z7KWarmUpv:
	.zero		896


//--------------------- SYMBOLS --------------------------

	.type		.nv.reservedSmem.offset0,@object
	.size		.nv.reservedSmem.offset0,0x4
